//
// Generated by NVIDIA NVVM Compiler
//
// Compiler Build ID: CL-36424714
// Cuda compilation tools, release 13.0, V13.0.88
// Based on NVVM 20.0.0
//

.version 9.0
.target sm_100
.address_size 64

	// .globl	copy2d_f32

.visible .entry copy2d_f32(
	.param .u64 copy2d_f32_param_0,
	.param .u64 .ptr .align 1 copy2d_f32_param_1,
	.param .u64 .ptr .align 1 copy2d_f32_param_2,
	.param .u32 copy2d_f32_param_3,
	.param .u32 copy2d_f32_param_4,
	.param .u32 copy2d_f32_param_5,
	.param .u32 copy2d_f32_param_6,
	.param .u32 copy2d_f32_param_7,
	.param .u32 copy2d_f32_param_8
)
{
	.reg .pred 	%p<2>;
	.reg .b32 	%r<17>;
	.reg .b32 	%f<2>;
	.reg .b64 	%rd<15>;

	ld.param.u64 	%rd1, [copy2d_f32_param_1];
	ld.param.u64 	%rd2, [copy2d_f32_param_2];
	ld.param.u32 	%r7, [copy2d_f32_param_3];
	ld.param.u32 	%r2, [copy2d_f32_param_4];
	ld.param.u32 	%r3, [copy2d_f32_param_5];
	ld.param.u32 	%r4, [copy2d_f32_param_6];
	ld.param.u32 	%r5, [copy2d_f32_param_7];
	ld.param.u32 	%r6, [copy2d_f32_param_8];
	mov.u32 	%r8, %ctaid.x;
	mov.u32 	%r9, %ntid.x;
	mov.u32 	%r10, %tid.x;
	mad.lo.s32 	%r1, %r8, %r9, %r10;
	mul.lo.s32 	%r11, %r2, %r7;
	setp.ge.u32 	%p1, %r1, %r11;
	@%p1 bra 	$L__BB0_2;
	cvta.to.global.u64 	%rd3, %rd1;
	cvta.to.global.u64 	%rd4, %rd2;
	div.u32 	%r12, %r1, %r2;
	mul.lo.s32 	%r13, %r12, %r2;
	sub.s32 	%r14, %r1, %r13;
	cvt.u64.u32 	%rd5, %r3;
	mad.lo.s32 	%r15, %r12, %r5, %r14;
	cvt.u64.u32 	%rd6, %r15;
	add.s64 	%rd7, %rd6, %rd5;
	shl.b64 	%rd8, %rd7, 2;
	add.s64 	%rd9, %rd3, %rd8;
	ld.global.f32 	%f1, [%rd9];
	cvt.u64.u32 	%rd10, %r4;
	mad.lo.s32 	%r16, %r12, %r6, %r14;
	cvt.u64.u32 	%rd11, %r16;
	add.s64 	%rd12, %rd11, %rd10;
	shl.b64 	%rd13, %rd12, 2;
	add.s64 	%rd14, %rd4, %rd13;
	st.global.f32 	[%rd14], %f1;
$L__BB0_2:
	ret;

}
	// .globl	copy2d_f64
.visible .entry copy2d_f64(
	.param .u64 copy2d_f64_param_0,
	.param .u64 .ptr .align 1 copy2d_f64_param_1,
	.param .u64 .ptr .align 1 copy2d_f64_param_2,
	.param .u32 copy2d_f64_param_3,
	.param .u32 copy2d_f64_param_4,
	.param .u32 copy2d_f64_param_5,
	.param .u32 copy2d_f64_param_6,
	.param .u32 copy2d_f64_param_7,
	.param .u32 copy2d_f64_param_8
)
{
	.reg .pred 	%p<2>;
	.reg .b32 	%r<17>;
	.reg .b64 	%rd<15>;
	.reg .b64 	%fd<2>;

	ld.param.u64 	%rd1, [copy2d_f64_param_1];
	ld.param.u64 	%rd2, [copy2d_f64_param_2];
	ld.param.u32 	%r7, [copy2d_f64_param_3];
	ld.param.u32 	%r2, [copy2d_f64_param_4];
	ld.param.u32 	%r3, [copy2d_f64_param_5];
	ld.param.u32 	%r4, [copy2d_f64_param_6];
	ld.param.u32 	%r5, [copy2d_f64_param_7];
	ld.param.u32 	%r6, [copy2d_f64_param_8];
	mov.u32 	%r8, %ctaid.x;
	mov.u32 	%r9, %ntid.x;
	mov.u32 	%r10, %tid.x;
	mad.lo.s32 	%r1, %r8, %r9, %r10;
	mul.lo.s32 	%r11, %r2, %r7;
	setp.ge.u32 	%p1, %r1, %r11;
	@%p1 bra 	$L__BB1_2;
	cvta.to.global.u64 	%rd3, %rd1;
	cvta.to.global.u64 	%rd4, %rd2;
	div.u32 	%r12, %r1, %r2;
	mul.lo.s32 	%r13, %r12, %r2;
	sub.s32 	%r14, %r1, %r13;
	cvt.u64.u32 	%rd5, %r3;
	mad.lo.s32 	%r15, %r12, %r5, %r14;
	cvt.u64.u32 	%rd6, %r15;
	add.s64 	%rd7, %rd6, %rd5;
	shl.b64 	%rd8, %rd7, 3;
	add.s64 	%rd9, %rd3, %rd8;
	ld.global.f64 	%fd1, [%rd9];
	cvt.u64.u32 	%rd10, %r4;
	mad.lo.s32 	%r16, %r12, %r6, %r14;
	cvt.u64.u32 	%rd11, %r16;
	add.s64 	%rd12, %rd11, %rd10;
	shl.b64 	%rd13, %rd12, 3;
	add.s64 	%rd14, %rd4, %rd13;
	st.global.f64 	[%rd14], %fd1;
$L__BB1_2:
	ret;

}
	// .globl	copy2d_u8
.visible .entry copy2d_u8(
	.param .u64 copy2d_u8_param_0,
	.param .u64 .ptr .align 1 copy2d_u8_param_1,
	.param .u64 .ptr .align 1 copy2d_u8_param_2,
	.param .u32 copy2d_u8_param_3,
	.param .u32 copy2d_u8_param_4,
	.param .u32 copy2d_u8_param_5,
	.param .u32 copy2d_u8_param_6,
	.param .u32 copy2d_u8_param_7,
	.param .u32 copy2d_u8_param_8
)
{
	.reg .pred 	%p<2>;
	.reg .b16 	%rs<2>;
	.reg .b32 	%r<17>;
	.reg .b64 	%rd<13>;

	ld.param.u64 	%rd1, [copy2d_u8_param_1];
	ld.param.u64 	%rd2, [copy2d_u8_param_2];
	ld.param.u32 	%r7, [copy2d_u8_param_3];
	ld.param.u32 	%r2, [copy2d_u8_param_4];
	ld.param.u32 	%r3, [copy2d_u8_param_5];
	ld.param.u32 	%r4, [copy2d_u8_param_6];
	ld.param.u32 	%r5, [copy2d_u8_param_7];
	ld.param.u32 	%r6, [copy2d_u8_param_8];
	mov.u32 	%r8, %ctaid.x;
	mov.u32 	%r9, %ntid.x;
	mov.u32 	%r10, %tid.x;
	mad.lo.s32 	%r1, %r8, %r9, %r10;
	mul.lo.s32 	%r11, %r2, %r7;
	setp.ge.u32 	%p1, %r1, %r11;
	@%p1 bra 	$L__BB2_2;
	cvta.to.global.u64 	%rd3, %rd1;
	cvta.to.global.u64 	%rd4, %rd2;
	div.u32 	%r12, %r1, %r2;
	mul.lo.s32 	%r13, %r12, %r2;
	sub.s32 	%r14, %r1, %r13;
	cvt.u64.u32 	%rd5, %r3;
	mad.lo.s32 	%r15, %r12, %r5, %r14;
	cvt.u64.u32 	%rd6, %r15;
	add.s64 	%rd7, %rd6, %rd5;
	add.s64 	%rd8, %rd3, %rd7;
	ld.global.u8 	%rs1, [%rd8];
	cvt.u64.u32 	%rd9, %r4;
	mad.lo.s32 	%r16, %r12, %r6, %r14;
	cvt.u64.u32 	%rd10, %r16;
	add.s64 	%rd11, %rd10, %rd9;
	add.s64 	%rd12, %rd4, %rd11;
	st.global.u8 	[%rd12], %rs1;
$L__BB2_2:
	ret;

}
	// .globl	copy2d_u32
.visible .entry copy2d_u32(
	.param .u64 copy2d_u32_param_0,
	.param .u64 .ptr .align 1 copy2d_u32_param_1,
	.param .u64 .ptr .align 1 copy2d_u32_param_2,
	.param .u32 copy2d_u32_param_3,
	.param .u32 copy2d_u32_param_4,
	.param .u32 copy2d_u32_param_5,
	.param .u32 copy2d_u32_param_6,
	.param .u32 copy2d_u32_param_7,
	.param .u32 copy2d_u32_param_8
)
{
	.reg .pred 	%p<2>;
	.reg .b32 	%r<18>;
	.reg .b64 	%rd<15>;

	ld.param.u64 	%rd1, [copy2d_u32_param_1];
	ld.param.u64 	%rd2, [copy2d_u32_param_2];
	ld.param.u32 	%r7, [copy2d_u32_param_3];
	ld.param.u32 	%r2, [copy2d_u32_param_4];
	ld.param.u32 	%r3, [copy2d_u32_param_5];
	ld.param.u32 	%r4, [copy2d_u32_param_6];
	ld.param.u32 	%r5, [copy2d_u32_param_7];
	ld.param.u32 	%r6, [copy2d_u32_param_8];
	mov.u32 	%r8, %ctaid.x;
	mov.u32 	%r9, %ntid.x;
	mov.u32 	%r10, %tid.x;
	mad.lo.s32 	%r1, %r8, %r9, %r10;
	mul.lo.s32 	%r11, %r2, %r7;
	setp.ge.u32 	%p1, %r1, %r11;
	@%p1 bra 	$L__BB3_2;
	cvta.to.global.u64 	%rd3, %rd1;
	cvta.to.global.u64 	%rd4, %rd2;
	div.u32 	%r12, %r1, %r2;
	mul.lo.s32 	%r13, %r12, %r2;
	sub.s32 	%r14, %r1, %r13;
	cvt.u64.u32 	%rd5, %r3;
	mad.lo.s32 	%r15, %r12, %r5, %r14;
	cvt.u64.u32 	%rd6, %r15;
	add.s64 	%rd7, %rd6, %rd5;
	shl.b64 	%rd8, %rd7, 2;
	add.s64 	%rd9, %rd3, %rd8;
	ld.global.u32 	%r16, [%rd9];
	cvt.u64.u32 	%rd10, %r4;
	mad.lo.s32 	%r17, %r12, %r6, %r14;
	cvt.u64.u32 	%rd11, %r17;
	add.s64 	%rd12, %rd11, %rd10;
	shl.b64 	%rd13, %rd12, 2;
	add.s64 	%rd14, %rd4, %rd13;
	st.global.u32 	[%rd14], %r16;
$L__BB3_2:
	ret;

}
	// .globl	copy2d_i16
.visible .entry copy2d_i16(
	.param .u64 copy2d_i16_param_0,
	.param .u64 .ptr .align 1 copy2d_i16_param_1,
	.param .u64 .ptr .align 1 copy2d_i16_param_2,
	.param .u32 copy2d_i16_param_3,
	.param .u32 copy2d_i16_param_4,
	.param .u32 copy2d_i16_param_5,
	.param .u32 copy2d_i16_param_6,
	.param .u32 copy2d_i16_param_7,
	.param .u32 copy2d_i16_param_8
)
{
	.reg .pred 	%p<2>;
	.reg .b16 	%rs<2>;
	.reg .b32 	%r<17>;
	.reg .b64 	%rd<15>;

	ld.param.u64 	%rd1, [copy2d_i16_param_1];
	ld.param.u64 	%rd2, [copy2d_i16_param_2];
	ld.param.u32 	%r7, [copy2d_i16_param_3];
	ld.param.u32 	%r2, [copy2d_i16_param_4];
	ld.param.u32 	%r3, [copy2d_i16_param_5];
	ld.param.u32 	%r4, [copy2d_i16_param_6];
	ld.param.u32 	%r5, [copy2d_i16_param_7];
	ld.param.u32 	%r6, [copy2d_i16_param_8];
	mov.u32 	%r8, %ctaid.x;
	mov.u32 	%r9, %ntid.x;
	mov.u32 	%r10, %tid.x;
	mad.lo.s32 	%r1, %r8, %r9, %r10;
	mul.lo.s32 	%r11, %r2, %r7;
	setp.ge.u32 	%p1, %r1, %r11;
	@%p1 bra 	$L__BB4_2;
	cvta.to.global.u64 	%rd3, %rd1;
	cvta.to.global.u64 	%rd4, %rd2;
	div.u32 	%r12, %r1, %r2;
	mul.lo.s32 	%r13, %r12, %r2;
	sub.s32 	%r14, %r1, %r13;
	cvt.u64.u32 	%rd5, %r3;
	mad.lo.s32 	%r15, %r12, %r5, %r14;
	cvt.u64.u32 	%rd6, %r15;
	add.s64 	%rd7, %rd6, %rd5;
	shl.b64 	%rd8, %rd7, 1;
	add.s64 	%rd9, %rd3, %rd8;
	ld.global.u16 	%rs1, [%rd9];
	cvt.u64.u32 	%rd10, %r4;
	mad.lo.s32 	%r16, %r12, %r6, %r14;
	cvt.u64.u32 	%rd11, %r16;
	add.s64 	%rd12, %rd11, %rd10;
	shl.b64 	%rd13, %rd12, 1;
	add.s64 	%rd14, %rd4, %rd13;
	st.global.u16 	[%rd14], %rs1;
$L__BB4_2:
	ret;

}
	// .globl	copy2d_i32
.visible .entry copy2d_i32(
	.param .u64 copy2d_i32_param_0,
	.param .u64 .ptr .align 1 copy2d_i32_param_1,
	.param .u64 .ptr .align 1 copy2d_i32_param_2,
	.param .u32 copy2d_i32_param_3,
	.param .u32 copy2d_i32_param_4,
	.param .u32 copy2d_i32_param_5,
	.param .u32 copy2d_i32_param_6,
	.param .u32 copy2d_i32_param_7,
	.param .u32 copy2d_i32_param_8
)
{
	.reg .pred 	%p<2>;
	.reg .b32 	%r<18>;
	.reg .b64 	%rd<15>;

	ld.param.u64 	%rd1, [copy2d_i32_param_1];
	ld.param.u64 	%rd2, [copy2d_i32_param_2];
	ld.param.u32 	%r7, [copy2d_i32_param_3];
	ld.param.u32 	%r2, [copy2d_i32_param_4];
	ld.param.u32 	%r3, [copy2d_i32_param_5];
	ld.param.u32 	%r4, [copy2d_i32_param_6];
	ld.param.u32 	%r5, [copy2d_i32_param_7];
	ld.param.u32 	%r6, [copy2d_i32_param_8];
	mov.u32 	%r8, %ctaid.x;
	mov.u32 	%r9, %ntid.x;
	mov.u32 	%r10, %tid.x;
	mad.lo.s32 	%r1, %r8, %r9, %r10;
	mul.lo.s32 	%r11, %r2, %r7;
	setp.ge.u32 	%p1, %r1, %r11;
	@%p1 bra 	$L__BB5_2;
	cvta.to.global.u64 	%rd3, %rd1;
	cvta.to.global.u64 	%rd4, %rd2;
	div.u32 	%r12, %r1, %r2;
	mul.lo.s32 	%r13, %r12, %r2;
	sub.s32 	%r14, %r1, %r13;
	cvt.u64.u32 	%rd5, %r3;
	mad.lo.s32 	%r15, %r12, %r5, %r14;
	cvt.u64.u32 	%rd6, %r15;
	add.s64 	%rd7, %rd6, %rd5;
	shl.b64 	%rd8, %rd7, 2;
	add.s64 	%rd9, %rd3, %rd8;
	ld.global.u32 	%r16, [%rd9];
	cvt.u64.u32 	%rd10, %r4;
	mad.lo.s32 	%r17, %r12, %r6, %r14;
	cvt.u64.u32 	%rd11, %r17;
	add.s64 	%rd12, %rd11, %rd10;
	shl.b64 	%rd13, %rd12, 2;
	add.s64 	%rd14, %rd4, %rd13;
	st.global.u32 	[%rd14], %r16;
$L__BB5_2:
	ret;

}
	// .globl	copy2d_i64
.visible .entry copy2d_i64(
	.param .u64 copy2d_i64_param_0,
	.param .u64 .ptr .align 1 copy2d_i64_param_1,
	.param .u64 .ptr .align 1 copy2d_i64_param_2,
	.param .u32 copy2d_i64_param_3,
	.param .u32 copy2d_i64_param_4,
	.param .u32 copy2d_i64_param_5,
	.param .u32 copy2d_i64_param_6,
	.param .u32 copy2d_i64_param_7,
	.param .u32 copy2d_i64_param_8
)
{
	.reg .pred 	%p<2>;
	.reg .b32 	%r<17>;
	.reg .b64 	%rd<16>;

	ld.param.u64 	%rd1, [copy2d_i64_param_1];
	ld.param.u64 	%rd2, [copy2d_i64_param_2];
	ld.param.u32 	%r7, [copy2d_i64_param_3];
	ld.param.u32 	%r2, [copy2d_i64_param_4];
	ld.param.u32 	%r3, [copy2d_i64_param_5];
	ld.param.u32 	%r4, [copy2d_i64_param_6];
	ld.param.u32 	%r5, [copy2d_i64_param_7];
	ld.param.u32 	%r6, [copy2d_i64_param_8];
	mov.u32 	%r8, %ctaid.x;
	mov.u32 	%r9, %ntid.x;
	mov.u32 	%r10, %tid.x;
	mad.lo.s32 	%r1, %r8, %r9, %r10;
	mul.lo.s32 	%r11, %r2, %r7;
	setp.ge.u32 	%p1, %r1, %r11;
	@%p1 bra 	$L__BB6_2;
	cvta.to.global.u64 	%rd3, %rd1;
	cvta.to.global.u64 	%rd4, %rd2;
	div.u32 	%r12, %r1, %r2;
	mul.lo.s32 	%r13, %r12, %r2;
	sub.s32 	%r14, %r1, %r13;
	cvt.u64.u32 	%rd5, %r3;
	mad.lo.s32 	%r15, %r12, %r5, %r14;
	cvt.u64.u32 	%rd6, %r15;
	add.s64 	%rd7, %rd6, %rd5;
	shl.b64 	%rd8, %rd7, 3;
	add.s64 	%rd9, %rd3, %rd8;
	ld.global.u64 	%rd10, [%rd9];
	cvt.u64.u32 	%rd11, %r4;
	mad.lo.s32 	%r16, %r12, %r6, %r14;
	cvt.u64.u32 	%rd12, %r16;
	add.s64 	%rd13, %rd12, %rd11;
	shl.b64 	%rd14, %rd13, 3;
	add.s64 	%rd15, %rd4, %rd14;
	st.global.u64 	[%rd15], %rd10;
$L__BB6_2:
	ret;

}
	// .globl	copy2d_f16
.visible .entry copy2d_f16(
	.param .u64 copy2d_f16_param_0,
	.param .u64 .ptr .align 1 copy2d_f16_param_1,
	.param .u64 .ptr .align 1 copy2d_f16_param_2,
	.param .u32 copy2d_f16_param_3,
	.param .u32 copy2d_f16_param_4,
	.param .u32 copy2d_f16_param_5,
	.param .u32 copy2d_f16_param_6,
	.param .u32 copy2d_f16_param_7,
	.param .u32 copy2d_f16_param_8
)
{
	.reg .pred 	%p<2>;
	.reg .b16 	%rs<2>;
	.reg .b32 	%r<17>;
	.reg .b64 	%rd<15>;

	ld.param.u64 	%rd1, [copy2d_f16_param_1];
	ld.param.u64 	%rd2, [copy2d_f16_param_2];
	ld.param.u32 	%r7, [copy2d_f16_param_3];
	ld.param.u32 	%r2, [copy2d_f16_param_4];
	ld.param.u32 	%r3, [copy2d_f16_param_5];
	ld.param.u32 	%r4, [copy2d_f16_param_6];
	ld.param.u32 	%r5, [copy2d_f16_param_7];
	ld.param.u32 	%r6, [copy2d_f16_param_8];
	mov.u32 	%r8, %ctaid.x;
	mov.u32 	%r9, %ntid.x;
	mov.u32 	%r10, %tid.x;
	mad.lo.s32 	%r1, %r8, %r9, %r10;
	mul.lo.s32 	%r11, %r2, %r7;
	setp.ge.u32 	%p1, %r1, %r11;
	@%p1 bra 	$L__BB7_2;
	cvta.to.global.u64 	%rd3, %rd1;
	cvta.to.global.u64 	%rd4, %rd2;
	div.u32 	%r12, %r1, %r2;
	mul.lo.s32 	%r13, %r12, %r2;
	sub.s32 	%r14, %r1, %r13;
	cvt.u64.u32 	%rd5, %r4;
	mad.lo.s32 	%r15, %r12, %r6, %r14;
	cvt.u64.u32 	%rd6, %r15;
	add.s64 	%rd7, %rd6, %rd5;
	shl.b64 	%rd8, %rd7, 1;
	add.s64 	%rd9, %rd4, %rd8;
	cvt.u64.u32 	%rd10, %r3;
	mad.lo.s32 	%r16, %r12, %r5, %r14;
	cvt.u64.u32 	%rd11, %r16;
	add.s64 	%rd12, %rd11, %rd10;
	shl.b64 	%rd13, %rd12, 1;
	add.s64 	%rd14, %rd3, %rd13;
	ld.global.u16 	%rs1, [%rd14];
	st.global.u16 	[%rd9], %rs1;
$L__BB7_2:
	ret;

}
	// .globl	copy2d_bf16
.visible .entry copy2d_bf16(
	.param .u64 copy2d_bf16_param_0,
	.param .u64 .ptr .align 1 copy2d_bf16_param_1,
	.param .u64 .ptr .align 1 copy2d_bf16_param_2,
	.param .u32 copy2d_bf16_param_3,
	.param .u32 copy2d_bf16_param_4,
	.param .u32 copy2d_bf16_param_5,
	.param .u32 copy2d_bf16_param_6,
	.param .u32 copy2d_bf16_param_7,
	.param .u32 copy2d_bf16_param_8
)
{
	.reg .pred 	%p<2>;
	.reg .b16 	%rs<2>;
	.reg .b32 	%r<17>;
	.reg .b64 	%rd<15>;

	ld.param.u64 	%rd1, [copy2d_bf16_param_1];
	ld.param.u64 	%rd2, [copy2d_bf16_param_2];
	ld.param.u32 	%r7, [copy2d_bf16_param_3];
	ld.param.u32 	%r2, [copy2d_bf16_param_4];
	ld.param.u32 	%r3, [copy2d_bf16_param_5];
	ld.param.u32 	%r4, [copy2d_bf16_param_6];
	ld.param.u32 	%r5, [copy2d_bf16_param_7];
	ld.param.u32 	%r6, [copy2d_bf16_param_8];
	mov.u32 	%r8, %ctaid.x;
	mov.u32 	%r9, %ntid.x;
	mov.u32 	%r10, %tid.x;
	mad.lo.s32 	%r1, %r8, %r9, %r10;
	mul.lo.s32 	%r11, %r2, %r7;
	setp.ge.u32 	%p1, %r1, %r11;
	@%p1 bra 	$L__BB8_2;
	cvta.to.global.u64 	%rd3, %rd1;
	cvta.to.global.u64 	%rd4, %rd2;
	div.u32 	%r12, %r1, %r2;
	mul.lo.s32 	%r13, %r12, %r2;
	sub.s32 	%r14, %r1, %r13;
	cvt.u64.u32 	%rd5, %r4;
	mad.lo.s32 	%r15, %r12, %r6, %r14;
	cvt.u64.u32 	%rd6, %r15;
	add.s64 	%rd7, %rd6, %rd5;
	shl.b64 	%rd8, %rd7, 1;
	add.s64 	%rd9, %rd4, %rd8;
	cvt.u64.u32 	%rd10, %r3;
	mad.lo.s32 	%r16, %r12, %r5, %r14;
	cvt.u64.u32 	%rd11, %r16;
	add.s64 	%rd12, %rd11, %rd10;
	shl.b64 	%rd13, %rd12, 1;
	add.s64 	%rd14, %rd3, %rd13;
	ld.global.u16 	%rs1, [%rd14];
	st.global.u16 	[%rd9], %rs1;
$L__BB8_2:
	ret;

}


// ===== COMPILED SASS (sm_100) =====

	.target	sm_100

	.elftype	@"ET_EXEC"


//--------------------- .note.nv.tkinfo           --------------------------
	.section	.note.nv.tkinfo,"",@"SHT_NOTE"
	.sectionflags	@"SHF_NOTE_NV_TKINFO"
	.tkinfo
        /*0018*/ 	.word	0x00000002
        /*0030*/ 	.string	""
        /*0030*/ 	.string	"ptxas"
        /*0030*/ 	.string	"Cuda compilation tools, release 13.0, V13.0.88"
        /*0030*/ 	.string	"Build cuda_13.0.r13.0/compiler.36424714_0"
        /*0030*/ 	.string	"-arch sm_100 -m 64 "



//--------------------- .note.nv.cuinfo           --------------------------
	.section	.note.nv.cuinfo,"",@"SHT_NOTE"
	.sectionflags	@"SHF_NOTE_NV_CUINFO"
        /*0018*/ 	.short	0x0002
        /*001a*/ 	.short	0x0064
        /*001c*/ 	.short	0x0082
	.zero		2


//--------------------- .nv.info                  --------------------------
	.section	.nv.info,"",@"SHT_CUDA_INFO"
	.align	4


	//----- nvinfo : EIATTR_REGCOUNT
	.align		4
        /*0000*/ 	.byte	0x04, 0x2f
        /*0002*/ 	.short	(.L_1 - .L_0)
	.align		4
.L_0:
        /*0004*/ 	.word	index@(copy2d_f32)
        /*0008*/ 	.word	0x00000008


	//----- nvinfo : EIATTR_FRAME_SIZE
	.align		4
.L_1:
        /*000c*/ 	.byte	0x04, 0x11
        /*000e*/ 	.short	(.L_3 - .L_2)
	.align		4
.L_2:
        /*0010*/ 	.word	index@(copy2d_f32)
        /*0014*/ 	.word	0x00000000


	//----- nvinfo : EIATTR_REGCOUNT
	.align		4
.L_3:
        /*0018*/ 	.byte	0x04, 0x2f
        /*001a*/ 	.short	(.L_5 - .L_4)
	.align		4
.L_4:
        /*001c*/ 	.word	index@(copy2d_f64)
        /*0020*/ 	.word	0x00000008


	//----- nvinfo : EIATTR_FRAME_SIZE
	.align		4
.L_5:
        /*0024*/ 	.byte	0x04, 0x11
        /*0026*/ 	.short	(.L_7 - .L_6)
	.align		4
.L_6:
        /*0028*/ 	.word	index@(copy2d_f64)
        /*002c*/ 	.word	0x00000000


	//----- nvinfo : EIATTR_REGCOUNT
	.align		4
.L_7:
        /*0030*/ 	.byte	0x04, 0x2f
        /*0032*/ 	.short	(.L_9 - .L_8)
	.align		4
.L_8:
        /*0034*/ 	.word	index@(copy2d_u8)
        /*0038*/ 	.word	0x0000000a


	//----- nvinfo : EIATTR_FRAME_SIZE
	.align		4
.L_9:
        /*003c*/ 	.byte	0x04, 0x11
        /*003e*/ 	.short	(.L_11 - .L_10)
	.align		4
.L_10:
        /*0040*/ 	.word	index@(copy2d_u8)
        /*0044*/ 	.word	0x00000000


	//----- nvinfo : EIATTR_REGCOUNT
	.align		4
.L_11:
        /*0048*/ 	.byte	0x04, 0x2f
        /*004a*/ 	.short	(.L_13 - .L_12)
	.align		4
.L_12:
        /*004c*/ 	.word	index@(copy2d_u32)
        /*0050*/ 	.word	0x00000008


	//----- nvinfo : EIATTR_FRAME_SIZE
	.align		4
.L_13:
        /*0054*/ 	.byte	0x04, 0x11
        /*0056*/ 	.short	(.L_15 - .L_14)
	.align		4
.L_14:
        /*0058*/ 	.word	index@(copy2d_u32)
        /*005c*/ 	.word	0x00000000


	//----- nvinfo : EIATTR_REGCOUNT
	.align		4
.L_15:
        /*0060*/ 	.byte	0x04, 0x2f
        /*0062*/ 	.short	(.L_17 - .L_16)
	.align		4
.L_16:
        /*0064*/ 	.word	index@(copy2d_i16)
        /*0068*/ 	.word	0x00000008


	//----- nvinfo : EIATTR_FRAME_SIZE
	.align		4
.L_17:
        /*006c*/ 	.byte	0x04, 0x11
        /*006e*/ 	.short	(.L_19 - .L_18)
	.align		4
.L_18:
        /*0070*/ 	.word	index@(copy2d_i16)
        /*0074*/ 	.word	0x00000000


	//----- nvinfo : EIATTR_REGCOUNT
	.align		4
.L_19:
        /*0078*/ 	.byte	0x04, 0x2f
        /*007a*/ 	.short	(.L_21 - .L_20)
	.align		4
.L_20:
        /*007c*/ 	.word	index@(copy2d_i32)
        /*0080*/ 	.word	0x00000008


	//----- nvinfo : EIATTR_FRAME_SIZE
	.align		4
.L_21:
        /*0084*/ 	.byte	0x04, 0x11
        /*0086*/ 	.short	(.L_23 - .L_22)
	.align		4
.L_22:
        /*0088*/ 	.word	index@(copy2d_i32)
        /*008c*/ 	.word	0x00000000


	//----- nvinfo : EIATTR_REGCOUNT
	.align		4
.L_23:
        /*0090*/ 	.byte	0x04, 0x2f
        /*0092*/ 	.short	(.L_25 - .L_24)
	.align		4
.L_24:
        /*0094*/ 	.word	index@(copy2d_i64)
        /*0098*/ 	.word	0x00000008


	//----- nvinfo : EIATTR_FRAME_SIZE
	.align		4
.L_25:
        /*009c*/ 	.byte	0x04, 0x11
        /*009e*/ 	.short	(.L_27 - .L_26)
	.align		4
.L_26:
        /*00a0*/ 	.word	index@(copy2d_i64)
        /*00a4*/ 	.word	0x00000000


	//----- nvinfo : EIATTR_REGCOUNT
	.align		4
.L_27:
        /*00a8*/ 	.byte	0x04, 0x2f
        /*00aa*/ 	.short	(.L_29 - .L_28)
	.align		4
.L_28:
        /*00ac*/ 	.word	index@(copy2d_f16)
        /*00b0*/ 	.word	0x00000008


	//----- nvinfo : EIATTR_FRAME_SIZE
	.align		4
.L_29:
        /*00b4*/ 	.byte	0x04, 0x11
        /*00b6*/ 	.short	(.L_31 - .L_30)
	.align		4
.L_30:
        /*00b8*/ 	.word	index@(copy2d_f16)
        /*00bc*/ 	.word	0x00000000


	//----- nvinfo : EIATTR_REGCOUNT
	.align		4
.L_31:
        /*00c0*/ 	.byte	0x04, 0x2f
        /*00c2*/ 	.short	(.L_33 - .L_32)
	.align		4
.L_32:
        /*00c4*/ 	.word	index@(copy2d_bf16)
        /*00c8*/ 	.word	0x00000008


	//----- nvinfo : EIATTR_FRAME_SIZE
	.align		4
.L_33:
        /*00cc*/ 	.byte	0x04, 0x11
        /*00ce*/ 	.short	(.L_35 - .L_34)
	.align		4
.L_34:
        /*00d0*/ 	.word	index@(copy2d_bf16)
        /*00d4*/ 	.word	0x00000000


	//----- nvinfo : EIATTR_MIN_STACK_SIZE
	.align		4
.L_35:
        /*00d8*/ 	.byte	0x04, 0x12
        /*00da*/ 	.short	(.L_37 - .L_36)
	.align		4
.L_36:
        /*00dc*/ 	.word	index@(copy2d_bf16)
        /*00e0*/ 	.word	0x00000000


	//----- nvinfo : EIATTR_MIN_STACK_SIZE
	.align		4
.L_37:
        /*00e4*/ 	.byte	0x04, 0x12
        /*00e6*/ 	.short	(.L_39 - .L_38)
	.align		4
.L_38:
        /*00e8*/ 	.word	index@(copy2d_f16)
        /*00ec*/ 	.word	0x00000000


	//----- nvinfo : EIATTR_MIN_STACK_SIZE
	.align		4
.L_39:
        /*00f0*/ 	.byte	0x04, 0x12
        /*00f2*/ 	.short	(.L_41 - .L_40)
	.align		4
.L_40:
        /*00f4*/ 	.word	index@(copy2d_i64)
        /*00f8*/ 	.word	0x00000000


	//----- nvinfo : EIATTR_MIN_STACK_SIZE
	.align		4
.L_41:
        /*00fc*/ 	.byte	0x04, 0x12
        /*00fe*/ 	.short	(.L_43 - .L_42)
	.align		4
.L_42:
        /*0100*/ 	.word	index@(copy2d_i32)
        /*0104*/ 	.word	0x00000000


	//----- nvinfo : EIATTR_MIN_STACK_SIZE
	.align		4
.L_43:
        /*0108*/ 	.byte	0x04, 0x12
        /*010a*/ 	.short	(.L_45 - .L_44)
	.align		4
.L_44:
        /*010c*/ 	.word	index@(copy2d_i16)
        /*0110*/ 	.word	0x00000000


	//----- nvinfo : EIATTR_MIN_STACK_SIZE
	.align		4
.L_45:
        /*0114*/ 	.byte	0x04, 0x12
        /*0116*/ 	.short	(.L_47 - .L_46)
	.align		4
.L_46:
        /*0118*/ 	.word	index@(copy2d_u32)
        /*011c*/ 	.word	0x00000000


	//----- nvinfo : EIATTR_MIN_STACK_SIZE
	.align		4
.L_47:
        /*0120*/ 	.byte	0x04, 0x12
        /*0122*/ 	.short	(.L_49 - .L_48)
	.align		4
.L_48:
        /*0124*/ 	.word	index@(copy2d_u8)
        /*0128*/ 	.word	0x00000000


	//----- nvinfo : EIATTR_MIN_STACK_SIZE
	.align		4
.L_49:
        /*012c*/ 	.byte	0x04, 0x12
        /*012e*/ 	.short	(.L_51 - .L_50)
	.align		4
.L_50:
        /*0130*/ 	.word	index@(copy2d_f64)
        /*0134*/ 	.word	0x00000000


	//----- nvinfo : EIATTR_MIN_STACK_SIZE
	.align		4
.L_51:
        /*0138*/ 	.byte	0x04, 0x12
        /*013a*/ 	.short	(.L_53 - .L_52)
	.align		4
.L_52:
        /*013c*/ 	.word	index@(copy2d_f32)
        /*0140*/ 	.word	0x00000000
.L_53:


//--------------------- .nv.compat                --------------------------
	.section	.nv.compat,"",@"SHT_CUDA_COMPAT_INFO"
	.align	4
        /*0000*/ 	.byte	0x02, 0x09, 0x00, 0x00, 0x02, 0x02, 0x01, 0x00, 0x02, 0x05, 0x05, 0x00, 0x03, 0x07, 0x01, 0x01
        /*0010*/ 	.byte	0x02, 0x03, 0x00, 0x00, 0x02, 0x06, 0x01, 0x00, 0x04, 0x0b, 0x08, 0x00, 0x09, 0x00, 0x00, 0x00
        /*0020*/ 	.byte	0x00, 0x00, 0x00, 0x00


//--------------------- .nv.info.copy2d_bf16      --------------------------
	.section	.nv.info.copy2d_bf16,"",@"SHT_CUDA_INFO"
	.sectionflags	@""
	.align	4


	//----- nvinfo : EIATTR_CUDA_API_VERSION
	.align		4
        /*0000*/ 	.byte	0x04, 0x37
        /*0002*/ 	.short	(.L_55 - .L_54)
.L_54:
        /*0004*/ 	.word	0x00000082


	//----- nvinfo : EIATTR_KPARAM_INFO
	.align		4
.L_55:
        /*0008*/ 	.byte	0x04, 0x17
        /*000a*/ 	.short	(.L_57 - .L_56)
.L_56:
        /*000c*/ 	.word	0x00000000
        /*0010*/ 	.short	0x0008
        /*0012*/ 	.short	0x002c
        /*0014*/ 	.byte	0x00, 0xf0, 0x11, 0x00


	//----- nvinfo : EIATTR_KPARAM_INFO
	.align		4
.L_57:
        /*0018*/ 	.byte	0x04, 0x17
        /*001a*/ 	.short	(.L_59 - .L_58)
.L_58:
        /*001c*/ 	.word	0x00000000
        /*0020*/ 	.short	0x0007
        /*0022*/ 	.short	0x0028
        /*0024*/ 	.byte	0x00, 0xf0, 0x11, 0x00


	//----- nvinfo : EIATTR_KPARAM_INFO
	.align		4
.L_59:
        /*0028*/ 	.byte	0x04, 0x17
        /*002a*/ 	.short	(.L_61 - .L_60)
.L_60:
        /*002c*/ 	.word	0x00000000
        /*0030*/ 	.short	0x0006
        /*0032*/ 	.short	0x0024
        /*0034*/ 	.byte	0x00, 0xf0, 0x11, 0x00


	//----- nvinfo : EIATTR_KPARAM_INFO
	.align		4
.L_61:
        /*0038*/ 	.byte	0x04, 0x17
        /*003a*/ 	.short	(.L_63 - .L_62)
.L_62:
        /*003c*/ 	.word	0x00000000
        /*0040*/ 	.short	0x0005
        /*0042*/ 	.short	0x0020
        /*0044*/ 	.byte	0x00, 0xf0, 0x11, 0x00


	//----- nvinfo : EIATTR_KPARAM_INFO
	.align		4
.L_63:
        /*0048*/ 	.byte	0x04, 0x17
        /*004a*/ 	.short	(.L_65 - .L_64)
.L_64:
        /*004c*/ 	.word	0x00000000
        /*0050*/ 	.short	0x0004
        /*0052*/ 	.short	0x001c
        /*0054*/ 	.byte	0x00, 0xf0, 0x11, 0x00


	//----- nvinfo : EIATTR_KPARAM_INFO
	.align		4
.L_65:
        /*0058*/ 	.byte	0x04, 0x17
        /*005a*/ 	.short	(.L_67 - .L_66)
.L_66:
        /*005c*/ 	.word	0x00000000
        /*0060*/ 	.short	0x0003
        /*0062*/ 	.short	0x0018
        /*0064*/ 	.byte	0x00, 0xf0, 0x11, 0x00


	//----- nvinfo : EIATTR_KPARAM_INFO
	.align		4
.L_67:
        /*0068*/ 	.byte	0x04, 0x17
        /*006a*/ 	.short	(.L_69 - .L_68)
.L_68:
        /*006c*/ 	.word	0x00000000
        /*0070*/ 	.short	0x0002
        /*0072*/ 	.short	0x0010
        /*0074*/ 	.byte	0x00, 0xf5, 0x21, 0x00


	//----- nvinfo : EIATTR_KPARAM_INFO
	.align		4
.L_69:
        /*0078*/ 	.byte	0x04, 0x17
        /*007a*/ 	.short	(.L_71 - .L_70)
.L_70:
        /*007c*/ 	.word	0x00000000
        /*0080*/ 	.short	0x0001
        /*0082*/ 	.short	0x0008
        /*0084*/ 	.byte	0x00, 0xf5, 0x21, 0x00


	//----- nvinfo : EIATTR_KPARAM_INFO
	.align		4
.L_71:
        /*0088*/ 	.byte	0x04, 0x17
        /*008a*/ 	.short	(.L_73 - .L_72)
.L_72:
        /*008c*/ 	.word	0x00000000
        /*0090*/ 	.short	0x0000
        /*0092*/ 	.short	0x0000
        /*0094*/ 	.byte	0x00, 0xf0, 0x21, 0x00


	//----- nvinfo : EIATTR_SPARSE_MMA_MASK
	.align		4
.L_73:
        /*0098*/ 	.byte	0x03, 0x50
        /*009a*/ 	.short	0x0000


	//----- nvinfo : EIATTR_MAXREG_COUNT
	.align		4
        /*009c*/ 	.byte	0x03, 0x1b
        /*009e*/ 	.short	0x00ff


	//----- nvinfo : EIATTR_MERCURY_ISA_VERSION
	.align		4
        /*00a0*/ 	.byte	0x03, 0x5f
        /*00a2*/ 	.short	0x0101


	//----- nvinfo : EIATTR_VRC_CTA_INIT_COUNT
	.align		4
        /*00a4*/ 	.byte	0x02, 0x4a
	.zero		1
	.zero		1


	//----- nvinfo : EIATTR_EXIT_INSTR_OFFSETS
	.align		4
        /*00a8*/ 	.byte	0x04, 0x1c
        /*00aa*/ 	.short	(.L_75 - .L_74)


	//   ....[0]....
.L_74:
        /*00ac*/ 	.word	0x00000080


	//   ....[1]....
        /*00b0*/ 	.word	0x000002d0


	//----- nvinfo : EIATTR_CBANK_PARAM_SIZE
	.align		4
.L_75:
        /*00b4*/ 	.byte	0x03, 0x19
        /*00b6*/ 	.short	0x0030


	//----- nvinfo : EIATTR_PARAM_CBANK
	.align		4
        /*00b8*/ 	.byte	0x04, 0x0a
        /*00ba*/ 	.short	(.L_77 - .L_76)
	.align		4
.L_76:
        /*00bc*/ 	.word	index@(.nv.constant0.copy2d_bf16)
        /*00c0*/ 	.short	0x0380
        /*00c2*/ 	.short	0x0030


	//----- nvinfo : EIATTR_SW_WAR
	.align		4
.L_77:
        /*00c4*/ 	.byte	0x04, 0x36
        /*00c6*/ 	.short	(.L_79 - .L_78)
.L_78:
        /*00c8*/ 	.word	0x00000008
.L_79:


//--------------------- .nv.info.copy2d_f16       --------------------------
	.section	.nv.info.copy2d_f16,"",@"SHT_CUDA_INFO"
	.sectionflags	@""
	.align	4


	//----- nvinfo : EIATTR_CUDA_API_VERSION
	.align		4
        /*0000*/ 	.byte	0x04, 0x37
        /*0002*/ 	.short	(.L_81 - .L_80)
.L_80:
        /*0004*/ 	.word	0x00000082


	//----- nvinfo : EIATTR_KPARAM_INFO
	.align		4
.L_81:
        /*0008*/ 	.byte	0x04, 0x17
        /*000a*/ 	.short	(.L_83 - .L_82)
.L_82:
        /*000c*/ 	.word	0x00000000
        /*0010*/ 	.short	0x0008
        /*0012*/ 	.short	0x002c
        /*0014*/ 	.byte	0x00, 0xf0, 0x11, 0x00


	//----- nvinfo : EIATTR_KPARAM_INFO
	.align		4
.L_83:
        /*0018*/ 	.byte	0x04, 0x17
        /*001a*/ 	.short	(.L_85 - .L_84)
.L_84:
        /*001c*/ 	.word	0x00000000
        /*0020*/ 	.short	0x0007
        /*0022*/ 	.short	0x0028
        /*0024*/ 	.byte	0x00, 0xf0, 0x11, 0x00


	//----- nvinfo : EIATTR_KPARAM_INFO
	.align		4
.L_85:
        /*0028*/ 	.byte	0x04, 0x17
        /*002a*/ 	.short	(.L_87 - .L_86)
.L_86:
        /*002c*/ 	.word	0x00000000
        /*0030*/ 	.short	0x0006
        /*0032*/ 	.short	0x0024
        /*0034*/ 	.byte	0x00, 0xf0, 0x11, 0x00


	//----- nvinfo : EIATTR_KPARAM_INFO
	.align		4
.L_87:
        /*0038*/ 	.byte	0x04, 0x17
        /*003a*/ 	.short	(.L_89 - .L_88)
.L_88:
        /*003c*/ 	.word	0x00000000
        /*0040*/ 	.short	0x0005
        /*0042*/ 	.short	0x0020
        /*0044*/ 	.byte	0x00, 0xf0, 0x11, 0x00


	//----- nvinfo : EIATTR_KPARAM_INFO
	.align		4
.L_89:
        /*0048*/ 	.byte	0x04, 0x17
        /*004a*/ 	.short	(.L_91 - .L_90)
.L_90:
        /*004c*/ 	.word	0x00000000
        /*0050*/ 	.short	0x0004
        /*0052*/ 	.short	0x001c
        /*0054*/ 	.byte	0x00, 0xf0, 0x11, 0x00


	//----- nvinfo : EIATTR_KPARAM_INFO
	.align		4
.L_91:
        /*0058*/ 	.byte	0x04, 0x17
        /*005a*/ 	.short	(.L_93 - .L_92)
.L_92:
        /*005c*/ 	.word	0x00000000
        /*0060*/ 	.short	0x0003
        /*0062*/ 	.short	0x0018
        /*0064*/ 	.byte	0x00, 0xf0, 0x11, 0x00


	//----- nvinfo : EIATTR_KPARAM_INFO
	.align		4
.L_93:
        /*0068*/ 	.byte	0x04, 0x17
        /*006a*/ 	.short	(.L_95 - .L_94)
.L_94:
        /*006c*/ 	.word	0x00000000
        /*0070*/ 	.short	0x0002
        /*0072*/ 	.short	0x0010
        /*0074*/ 	.byte	0x00, 0xf5, 0x21, 0x00


	//----- nvinfo : EIATTR_KPARAM_INFO
	.align		4
.L_95:
        /*0078*/ 	.byte	0x04, 0x17
        /*007a*/ 	.short	(.L_97 - .L_96)
.L_96:
        /*007c*/ 	.word	0x00000000
        /*0080*/ 	.short	0x0001
        /*0082*/ 	.short	0x0008
        /*0084*/ 	.byte	0x00, 0xf5, 0x21, 0x00


	//----- nvinfo : EIATTR_KPARAM_INFO
	.align		4
.L_97:
        /*0088*/ 	.byte	0x04, 0x17
        /*008a*/ 	.short	(.L_99 - .L_98)
.L_98:
        /*008c*/ 	.word	0x00000000
        /*0090*/ 	.short	0x0000
        /*0092*/ 	.short	0x0000
        /*0094*/ 	.byte	0x00, 0xf0, 0x21, 0x00


	//----- nvinfo : EIATTR_SPARSE_MMA_MASK
	.align		4
.L_99:
        /*0098*/ 	.byte	0x03, 0x50
        /*009a*/ 	.short	0x0000


	//----- nvinfo : EIATTR_MAXREG_COUNT
	.align		4
        /*009c*/ 	.byte	0x03, 0x1b
        /*009e*/ 	.short	0x00ff


	//----- nvinfo : EIATTR_MERCURY_ISA_VERSION
	.align		4
        /*00a0*/ 	.byte	0x03, 0x5f
        /*00a2*/ 	.short	0x0101


	//----- nvinfo : EIATTR_VRC_CTA_INIT_COUNT
	.align		4
        /*00a4*/ 	.byte	0x02, 0x4a
	.zero		1
	.zero		1


	//----- nvinfo : EIATTR_EXIT_INSTR_OFFSETS
	.align		4
        /*00a8*/ 	.byte	0x04, 0x1c
        /*00aa*/ 	.short	(.L_101 - .L_100)


	//   ....[0]....
.L_100:
        /*00ac*/ 	.word	0x00000080


	//   ....[1]....
        /*00b0*/ 	.word	0x000002d0


	//----- nvinfo : EIATTR_CBANK_PARAM_SIZE
	.align		4
.L_101:
        /*00b4*/ 	.byte	0x03, 0x19
        /*00b6*/ 	.short	0x0030


	//----- nvinfo : EIATTR_PARAM_CBANK
	.align		4
        /*00b8*/ 	.byte	0x04, 0x0a
        /*00ba*/ 	.short	(.L_103 - .L_102)
	.align		4
.L_102:
        /*00bc*/ 	.word	index@(.nv.constant0.copy2d_f16)
        /*00c0*/ 	.short	0x0380
        /*00c2*/ 	.short	0x0030


	//----- nvinfo : EIATTR_SW_WAR
	.align		4
.L_103:
        /*00c4*/ 	.byte	0x04, 0x36
        /*00c6*/ 	.short	(.L_105 - .L_104)
.L_104:
        /*00c8*/ 	.word	0x00000008
.L_105:


//--------------------- .nv.info.copy2d_i64       --------------------------
	.section	.nv.info.copy2d_i64,"",@"SHT_CUDA_INFO"
	.sectionflags	@""
	.align	4


	//----- nvinfo : EIATTR_CUDA_API_VERSION
	.align		4
        /*0000*/ 	.byte	0x04, 0x37
        /*0002*/ 	.short	(.L_107 - .L_106)
.L_106:
        /*0004*/ 	.word	0x00000082


	//----- nvinfo : EIATTR_KPARAM_INFO
	.align		4
.L_107:
        /*0008*/ 	.byte	0x04, 0x17
        /*000a*/ 	.short	(.L_109 - .L_108)
.L_108:
        /*000c*/ 	.word	0x00000000
        /*0010*/ 	.short	0x0008
        /*0012*/ 	.short	0x002c
        /*0014*/ 	.byte	0x00, 0xf0, 0x11, 0x00


	//----- nvinfo : EIATTR_KPARAM_INFO
	.align		4
.L_109:
        /*0018*/ 	.byte	0x04, 0x17
        /*001a*/ 	.short	(.L_111 - .L_110)
.L_110:
        /*001c*/ 	.word	0x00000000
        /*0020*/ 	.short	0x0007
        /*0022*/ 	.short	0x0028
        /*0024*/ 	.byte	0x00, 0xf0, 0x11, 0x00


	//----- nvinfo : EIATTR_KPARAM_INFO
	.align		4
.L_111:
        /*0028*/ 	.byte	0x04, 0x17
        /*002a*/ 	.short	(.L_113 - .L_112)
.L_112:
        /*002c*/ 	.word	0x00000000
        /*0030*/ 	.short	0x0006
        /*0032*/ 	.short	0x0024
        /*0034*/ 	.byte	0x00, 0xf0, 0x11, 0x00


	//----- nvinfo : EIATTR_KPARAM_INFO
	.align		4
.L_113:
        /*0038*/ 	.byte	0x04, 0x17
        /*003a*/ 	.short	(.L_115 - .L_114)
.L_114:
        /*003c*/ 	.word	0x00000000
        /*0040*/ 	.short	0x0005
        /*0042*/ 	.short	0x0020
        /*0044*/ 	.byte	0x00, 0xf0, 0x11, 0x00


	//----- nvinfo : EIATTR_KPARAM_INFO
	.align		4
.L_115:
        /*0048*/ 	.byte	0x04, 0x17
        /*004a*/ 	.short	(.L_117 - .L_116)
.L_116:
        /*004c*/ 	.word	0x00000000
        /*0050*/ 	.short	0x0004
        /*0052*/ 	.short	0x001c
        /*0054*/ 	.byte	0x00, 0xf0, 0x11, 0x00


	//----- nvinfo : EIATTR_KPARAM_INFO
	.align		4
.L_117:
        /*0058*/ 	.byte	0x04, 0x17
        /*005a*/ 	.short	(.L_119 - .L_118)
.L_118:
        /*005c*/ 	.word	0x00000000
        /*0060*/ 	.short	0x0003
        /*0062*/ 	.short	0x0018
        /*0064*/ 	.byte	0x00, 0xf0, 0x11, 0x00


	//----- nvinfo : EIATTR_KPARAM_INFO
	.align		4
.L_119:
        /*0068*/ 	.byte	0x04, 0x17
        /*006a*/ 	.short	(.L_121 - .L_120)
.L_120:
        /*006c*/ 	.word	0x00000000
        /*0070*/ 	.short	0x0002
        /*0072*/ 	.short	0x0010
        /*0074*/ 	.byte	0x00, 0xf5, 0x21, 0x00


	//----- nvinfo : EIATTR_KPARAM_INFO
	.align		4
.L_121:
        /*0078*/ 	.byte	0x04, 0x17
        /*007a*/ 	.short	(.L_123 - .L_122)
.L_122:
        /*007c*/ 	.word	0x00000000
        /*0080*/ 	.short	0x0001
        /*0082*/ 	.short	0x0008
        /*0084*/ 	.byte	0x00, 0xf5, 0x21, 0x00


	//----- nvinfo : EIATTR_KPARAM_INFO
	.align		4
.L_123:
        /*0088*/ 	.byte	0x04, 0x17
        /*008a*/ 	.short	(.L_125 - .L_124)
.L_124:
        /*008c*/ 	.word	0x00000000
        /*0090*/ 	.short	0x0000
        /*0092*/ 	.short	0x0000
        /*0094*/ 	.byte	0x00, 0xf0, 0x21, 0x00


	//----- nvinfo : EIATTR_SPARSE_MMA_MASK
	.align		4
.L_125:
        /*0098*/ 	.byte	0x03, 0x50
        /*009a*/ 	.short	0x0000


	//----- nvinfo : EIATTR_MAXREG_COUNT
	.align		4
        /*009c*/ 	.byte	0x03, 0x1b
        /*009e*/ 	.short	0x00ff


	//----- nvinfo : EIATTR_MERCURY_ISA_VERSION
	.align		4
        /*00a0*/ 	.byte	0x03, 0x5f
        /*00a2*/ 	.short	0x0101


	//----- nvinfo : EIATTR_VRC_CTA_INIT_COUNT
	.align		4
        /*00a4*/ 	.byte	0x02, 0x4a
	.zero		1
	.zero		1


	//----- nvinfo : EIATTR_EXIT_INSTR_OFFSETS
	.align		4
        /*00a8*/ 	.byte	0x04, 0x1c
        /*00aa*/ 	.short	(.L_127 - .L_126)


	//   ....[0]....
.L_126:
        /*00ac*/ 	.word	0x00000080


	//   ....[1]....
        /*00b0*/ 	.word	0x000002d0


	//----- nvinfo : EIATTR_CBANK_PARAM_SIZE
	.align		4
.L_127:
        /*00b4*/ 	.byte	0x03, 0x19
        /*00b6*/ 	.short	0x0030


	//----- nvinfo : EIATTR_PARAM_CBANK
	.align		4
        /*00b8*/ 	.byte	0x04, 0x0a
        /*00ba*/ 	.short	(.L_129 - .L_128)
	.align		4
.L_128:
        /*00bc*/ 	.word	index@(.nv.constant0.copy2d_i64)
        /*00c0*/ 	.short	0x0380
        /*00c2*/ 	.short	0x0030


	//----- nvinfo : EIATTR_SW_WAR
	.align		4
.L_129:
        /*00c4*/ 	.byte	0x04, 0x36
        /*00c6*/ 	.short	(.L_131 - .L_130)
.L_130:
        /*00c8*/ 	.word	0x00000008
.L_131:


//--------------------- .nv.info.copy2d_i32       --------------------------
	.section	.nv.info.copy2d_i32,"",@"SHT_CUDA_INFO"
	.sectionflags	@""
	.align	4


	//----- nvinfo : EIATTR_CUDA_API_VERSION
	.align		4
        /*0000*/ 	.byte	0x04, 0x37
        /*0002*/ 	.short	(.L_133 - .L_132)
.L_132:
        /*0004*/ 	.word	0x00000082


	//----- nvinfo : EIATTR_KPARAM_INFO
	.align		4
.L_133:
        /*0008*/ 	.byte	0x04, 0x17
        /*000a*/ 	.short	(.L_135 - .L_134)
.L_134:
        /*000c*/ 	.word	0x00000000
        /*0010*/ 	.short	0x0008
        /*0012*/ 	.short	0x002c
        /*0014*/ 	.byte	0x00, 0xf0, 0x11, 0x00


	//----- nvinfo : EIATTR_KPARAM_INFO
	.align		4
.L_135:
        /*0018*/ 	.byte	0x04, 0x17
        /*001a*/ 	.short	(.L_137 - .L_136)
.L_136:
        /*001c*/ 	.word	0x00000000
        /*0020*/ 	.short	0x0007
        /*0022*/ 	.short	0x0028
        /*0024*/ 	.byte	0x00, 0xf0, 0x11, 0x00


	//----- nvinfo : EIATTR_KPARAM_INFO
	.align		4
.L_137:
        /*0028*/ 	.byte	0x04, 0x17
        /*002a*/ 	.short	(.L_139 - .L_138)
.L_138:
        /*002c*/ 	.word	0x00000000
        /*0030*/ 	.short	0x0006
        /*0032*/ 	.short	0x0024
        /*0034*/ 	.byte	0x00, 0xf0, 0x11, 0x00


	//----- nvinfo : EIATTR_KPARAM_INFO
	.align		4
.L_139:
        /*0038*/ 	.byte	0x04, 0x17
        /*003a*/ 	.short	(.L_141 - .L_140)
.L_140:
        /*003c*/ 	.word	0x00000000
        /*0040*/ 	.short	0x0005
        /*0042*/ 	.short	0x0020
        /*0044*/ 	.byte	0x00, 0xf0, 0x11, 0x00


	//----- nvinfo : EIATTR_KPARAM_INFO
	.align		4
.L_141:
        /*0048*/ 	.byte	0x04, 0x17
        /*004a*/ 	.short	(.L_143 - .L_142)
.L_142:
        /*004c*/ 	.word	0x00000000
        /*0050*/ 	.short	0x0004
        /*0052*/ 	.short	0x001c
        /*0054*/ 	.byte	0x00, 0xf0, 0x11, 0x00


	//----- nvinfo : EIATTR_KPARAM_INFO
	.align		4
.L_143:
        /*0058*/ 	.byte	0x04, 0x17
        /*005a*/ 	.short	(.L_145 - .L_144)
.L_144:
        /*005c*/ 	.word	0x00000000
        /*0060*/ 	.short	0x0003
        /*0062*/ 	.short	0x0018
        /*0064*/ 	.byte	0x00, 0xf0, 0x11, 0x00


	//----- nvinfo : EIATTR_KPARAM_INFO
	.align		4
.L_145:
        /*0068*/ 	.byte	0x04, 0x17
        /*006a*/ 	.short	(.L_147 - .L_146)
.L_146:
        /*006c*/ 	.word	0x00000000
        /*0070*/ 	.short	0x0002
        /*0072*/ 	.short	0x0010
        /*0074*/ 	.byte	0x00, 0xf5, 0x21, 0x00


	//----- nvinfo : EIATTR_KPARAM_INFO
	.align		4
.L_147:
        /*0078*/ 	.byte	0x04, 0x17
        /*007a*/ 	.short	(.L_149 - .L_148)
.L_148:
        /*007c*/ 	.word	0x00000000
        /*0080*/ 	.short	0x0001
        /*0082*/ 	.short	0x0008
        /*0084*/ 	.byte	0x00, 0xf5, 0x21, 0x00


	//----- nvinfo : EIATTR_KPARAM_INFO
	.align		4
.L_149:
        /*0088*/ 	.byte	0x04, 0x17
        /*008a*/ 	.short	(.L_151 - .L_150)
.L_150:
        /*008c*/ 	.word	0x00000000
        /*0090*/ 	.short	0x0000
        /*0092*/ 	.short	0x0000
        /*0094*/ 	.byte	0x00, 0xf0, 0x21, 0x00


	//----- nvinfo : EIATTR_SPARSE_MMA_MASK
	.align		4
.L_151:
        /*0098*/ 	.byte	0x03, 0x50
        /*009a*/ 	.short	0x0000


	//----- nvinfo : EIATTR_MAXREG_COUNT
	.align		4
        /*009c*/ 	.byte	0x03, 0x1b
        /*009e*/ 	.short	0x00ff


	//----- nvinfo : EIATTR_MERCURY_ISA_VERSION
	.align		4
        /*00a0*/ 	.byte	0x03, 0x5f
        /*00a2*/ 	.short	0x0101


	//----- nvinfo : EIATTR_VRC_CTA_INIT_COUNT
	.align		4
        /*00a4*/ 	.byte	0x02, 0x4a
	.zero		1
	.zero		1


	//----- nvinfo : EIATTR_EXIT_INSTR_OFFSETS
	.align		4
        /*00a8*/ 	.byte	0x04, 0x1c
        /*00aa*/ 	.short	(.L_153 - .L_152)


	//   ....[0]....
.L_152:
        /*00ac*/ 	.word	0x00000080


	//   ....[1]....
        /*00b0*/ 	.word	0x000002d0


	//----- nvinfo : EIATTR_CBANK_PARAM_SIZE
	.align		4
.L_153:
        /*00b4*/ 	.byte	0x03, 0x19
        /*00b6*/ 	.short	0x0030


	//----- nvinfo : EIATTR_PARAM_CBANK
	.align		4
        /*00b8*/ 	.byte	0x04, 0x0a
        /*00ba*/ 	.short	(.L_155 - .L_154)
	.align		4
.L_154:
        /*00bc*/ 	.word	index@(.nv.constant0.copy2d_i32)
        /*00c0*/ 	.short	0x0380
        /*00c2*/ 	.short	0x0030


	//----- nvinfo : EIATTR_SW_WAR
	.align		4
.L_155:
        /*00c4*/ 	.byte	0x04, 0x36
        /*00c6*/ 	.short	(.L_157 - .L_156)
.L_156:
        /*00c8*/ 	.word	0x00000008
.L_157:


//--------------------- .nv.info.copy2d_i16       --------------------------
	.section	.nv.info.copy2d_i16,"",@"SHT_CUDA_INFO"
	.sectionflags	@""
	.align	4


	//----- nvinfo : EIATTR_CUDA_API_VERSION
	.align		4
        /*0000*/ 	.byte	0x04, 0x37
        /*0002*/ 	.short	(.L_159 - .L_158)
.L_158:
        /*0004*/ 	.word	0x00000082


	//----- nvinfo : EIATTR_KPARAM_INFO
	.align		4
.L_159:
        /*0008*/ 	.byte	0x04, 0x17
        /*000a*/ 	.short	(.L_161 - .L_160)
.L_160:
        /*000c*/ 	.word	0x00000000
        /*0010*/ 	.short	0x0008
        /*0012*/ 	.short	0x002c
        /*0014*/ 	.byte	0x00, 0xf0, 0x11, 0x00


	//----- nvinfo : EIATTR_KPARAM_INFO
	.align		4
.L_161:
        /*0018*/ 	.byte	0x04, 0x17
        /*001a*/ 	.short	(.L_163 - .L_162)
.L_162:
        /*001c*/ 	.word	0x00000000
        /*0020*/ 	.short	0x0007
        /*0022*/ 	.short	0x0028
        /*0024*/ 	.byte	0x00, 0xf0, 0x11, 0x00


	//----- nvinfo : EIATTR_KPARAM_INFO
	.align		4
.L_163:
        /*0028*/ 	.byte	0x04, 0x17
        /*002a*/ 	.short	(.L_165 - .L_164)
.L_164:
        /*002c*/ 	.word	0x00000000
        /*0030*/ 	.short	0x0006
        /*0032*/ 	.short	0x0024
        /*0034*/ 	.byte	0x00, 0xf0, 0x11, 0x00


	//----- nvinfo : EIATTR_KPARAM_INFO
	.align		4
.L_165:
        /*0038*/ 	.byte	0x04, 0x17
        /*003a*/ 	.short	(.L_167 - .L_166)
.L_166:
        /*003c*/ 	.word	0x00000000
        /*0040*/ 	.short	0x0005
        /*0042*/ 	.short	0x0020
        /*0044*/ 	.byte	0x00, 0xf0, 0x11, 0x00


	//----- nvinfo : EIATTR_KPARAM_INFO
	.align		4
.L_167:
        /*0048*/ 	.byte	0x04, 0x17
        /*004a*/ 	.short	(.L_169 - .L_168)
.L_168:
        /*004c*/ 	.word	0x00000000
        /*0050*/ 	.short	0x0004
        /*0052*/ 	.short	0x001c
        /*0054*/ 	.byte	0x00, 0xf0, 0x11, 0x00


	//----- nvinfo : EIATTR_KPARAM_INFO
	.align		4
.L_169:
        /*0058*/ 	.byte	0x04, 0x17
        /*005a*/ 	.short	(.L_171 - .L_170)
.L_170:
        /*005c*/ 	.word	0x00000000
        /*0060*/ 	.short	0x0003
        /*0062*/ 	.short	0x0018
        /*0064*/ 	.byte	0x00, 0xf0, 0x11, 0x00


	//----- nvinfo : EIATTR_KPARAM_INFO
	.align		4
.L_171:
        /*0068*/ 	.byte	0x04, 0x17
        /*006a*/ 	.short	(.L_173 - .L_172)
.L_172:
        /*006c*/ 	.word	0x00000000
        /*0070*/ 	.short	0x0002
        /*0072*/ 	.short	0x0010
        /*0074*/ 	.byte	0x00, 0xf5, 0x21, 0x00


	//----- nvinfo : EIATTR_KPARAM_INFO
	.align		4
.L_173:
        /*0078*/ 	.byte	0x04, 0x17
        /*007a*/ 	.short	(.L_175 - .L_174)
.L_174:
        /*007c*/ 	.word	0x00000000
        /*0080*/ 	.short	0x0001
        /*0082*/ 	.short	0x0008
        /*0084*/ 	.byte	0x00, 0xf5, 0x21, 0x00


	//----- nvinfo : EIATTR_KPARAM_INFO
	.align		4
.L_175:
        /*0088*/ 	.byte	0x04, 0x17
        /*008a*/ 	.short	(.L_177 - .L_176)
.L_176:
        /*008c*/ 	.word	0x00000000
        /*0090*/ 	.short	0x0000
        /*0092*/ 	.short	0x0000
        /*0094*/ 	.byte	0x00, 0xf0, 0x21, 0x00


	//----- nvinfo : EIATTR_SPARSE_MMA_MASK
	.align		4
.L_177:
        /*0098*/ 	.byte	0x03, 0x50
        /*009a*/ 	.short	0x0000


	//----- nvinfo : EIATTR_MAXREG_COUNT
	.align		4
        /*009c*/ 	.byte	0x03, 0x1b
        /*009e*/ 	.short	0x00ff


	//----- nvinfo : EIATTR_MERCURY_ISA_VERSION
	.align		4
        /*00a0*/ 	.byte	0x03, 0x5f
        /*00a2*/ 	.short	0x0101


	//----- nvinfo : EIATTR_VRC_CTA_INIT_COUNT
	.align		4
        /*00a4*/ 	.byte	0x02, 0x4a
	.zero		1
	.zero		1


	//----- nvinfo : EIATTR_EXIT_INSTR_OFFSETS
	.align		4
        /*00a8*/ 	.byte	0x04, 0x1c
        /*00aa*/ 	.short	(.L_179 - .L_178)


	//   ....[0]....
.L_178:
        /*00ac*/ 	.word	0x00000080


	//   ....[1]....
        /*00b0*/ 	.word	0x000002d0


	//----- nvinfo : EIATTR_CBANK_PARAM_SIZE
	.align		4
.L_179:
        /*00b4*/ 	.byte	0x03, 0x19
        /*00b6*/ 	.short	0x0030


	//----- nvinfo : EIATTR_PARAM_CBANK
	.align		4
        /*00b8*/ 	.byte	0x04, 0x0a
        /*00ba*/ 	.short	(.L_181 - .L_180)
	.align		4
.L_180:
        /*00bc*/ 	.word	index@(.nv.constant0.copy2d_i16)
        /*00c0*/ 	.short	0x0380
        /*00c2*/ 	.short	0x0030


	//----- nvinfo : EIATTR_SW_WAR
	.align		4
.L_181:
        /*00c4*/ 	.byte	0x04, 0x36
        /*00c6*/ 	.short	(.L_183 - .L_182)
.L_182:
        /*00c8*/ 	.word	0x00000008
.L_183:


//--------------------- .nv.info.copy2d_u32       --------------------------
	.section	.nv.info.copy2d_u32,"",@"SHT_CUDA_INFO"
	.sectionflags	@""
	.align	4


	//----- nvinfo : EIATTR_CUDA_API_VERSION
	.align		4
        /*0000*/ 	.byte	0x04, 0x37
        /*0002*/ 	.short	(.L_185 - .L_184)
.L_184:
        /*0004*/ 	.word	0x00000082


	//----- nvinfo : EIATTR_KPARAM_INFO
	.align		4
.L_185:
        /*0008*/ 	.byte	0x04, 0x17
        /*000a*/ 	.short	(.L_187 - .L_186)
.L_186:
        /*000c*/ 	.word	0x00000000
        /*0010*/ 	.short	0x0008
        /*0012*/ 	.short	0x002c
        /*0014*/ 	.byte	0x00, 0xf0, 0x11, 0x00


	//----- nvinfo : EIATTR_KPARAM_INFO
	.align		4
.L_187:
        /*0018*/ 	.byte	0x04, 0x17
        /*001a*/ 	.short	(.L_189 - .L_188)
.L_188:
        /*001c*/ 	.word	0x00000000
        /*0020*/ 	.short	0x0007
        /*0022*/ 	.short	0x0028
        /*0024*/ 	.byte	0x00, 0xf0, 0x11, 0x00


	//----- nvinfo : EIATTR_KPARAM_INFO
	.align		4
.L_189:
        /*0028*/ 	.byte	0x04, 0x17
        /*002a*/ 	.short	(.L_191 - .L_190)
.L_190:
        /*002c*/ 	.word	0x00000000
        /*0030*/ 	.short	0x0006
        /*0032*/ 	.short	0x0024
        /*0034*/ 	.byte	0x00, 0xf0, 0x11, 0x00


	//----- nvinfo : EIATTR_KPARAM_INFO
	.align		4
.L_191:
        /*0038*/ 	.byte	0x04, 0x17
        /*003a*/ 	.short	(.L_193 - .L_192)
.L_192:
        /*003c*/ 	.word	0x00000000
        /*0040*/ 	.short	0x0005
        /*0042*/ 	.short	0x0020
        /*0044*/ 	.byte	0x00, 0xf0, 0x11, 0x00


	//----- nvinfo : EIATTR_KPARAM_INFO
	.align		4
.L_193:
        /*0048*/ 	.byte	0x04, 0x17
        /*004a*/ 	.short	(.L_195 - .L_194)
.L_194:
        /*004c*/ 	.word	0x00000000
        /*0050*/ 	.short	0x0004
        /*0052*/ 	.short	0x001c
        /*0054*/ 	.byte	0x00, 0xf0, 0x11, 0x00


	//----- nvinfo : EIATTR_KPARAM_INFO
	.align		4
.L_195:
        /*0058*/ 	.byte	0x04, 0x17
        /*005a*/ 	.short	(.L_197 - .L_196)
.L_196:
        /*005c*/ 	.word	0x00000000
        /*0060*/ 	.short	0x0003
        /*0062*/ 	.short	0x0018
        /*0064*/ 	.byte	0x00, 0xf0, 0x11, 0x00


	//----- nvinfo : EIATTR_KPARAM_INFO
	.align		4
.L_197:
        /*0068*/ 	.byte	0x04, 0x17
        /*006a*/ 	.short	(.L_199 - .L_198)
.L_198:
        /*006c*/ 	.word	0x00000000
        /*0070*/ 	.short	0x0002
        /*0072*/ 	.short	0x0010
        /*0074*/ 	.byte	0x00, 0xf5, 0x21, 0x00


	//----- nvinfo : EIATTR_KPARAM_INFO
	.align		4
.L_199:
        /*0078*/ 	.byte	0x04, 0x17
        /*007a*/ 	.short	(.L_201 - .L_200)
.L_200:
        /*007c*/ 	.word	0x00000000
        /*0080*/ 	.short	0x0001
        /*0082*/ 	.short	0x0008
        /*0084*/ 	.byte	0x00, 0xf5, 0x21, 0x00


	//----- nvinfo : EIATTR_KPARAM_INFO
	.align		4
.L_201:
        /*0088*/ 	.byte	0x04, 0x17
        /*008a*/ 	.short	(.L_203 - .L_202)
.L_202:
        /*008c*/ 	.word	0x00000000
        /*0090*/ 	.short	0x0000
        /*0092*/ 	.short	0x0000
        /*0094*/ 	.byte	0x00, 0xf0, 0x21, 0x00


	//----- nvinfo : EIATTR_SPARSE_MMA_MASK
	.align		4
.L_203:
        /*0098*/ 	.byte	0x03, 0x50
        /*009a*/ 	.short	0x0000


	//----- nvinfo : EIATTR_MAXREG_COUNT
	.align		4
        /*009c*/ 	.byte	0x03, 0x1b
        /*009e*/ 	.short	0x00ff


	//----- nvinfo : EIATTR_MERCURY_ISA_VERSION
	.align		4
        /*00a0*/ 	.byte	0x03, 0x5f
        /*00a2*/ 	.short	0x0101


	//----- nvinfo : EIATTR_VRC_CTA_INIT_COUNT
	.align		4
        /*00a4*/ 	.byte	0x02, 0x4a
	.zero		1
	.zero		1


	//----- nvinfo : EIATTR_EXIT_INSTR_OFFSETS
	.align		4
        /*00a8*/ 	.byte	0x04, 0x1c
        /*00aa*/ 	.short	(.L_205 - .L_204)


	//   ....[0]....
.L_204:
        /*00ac*/ 	.word	0x00000080


	//   ....[1]....
        /*00b0*/ 	.word	0x000002d0


	//----- nvinfo : EIATTR_CBANK_PARAM_SIZE
	.align		4
.L_205:
        /*00b4*/ 	.byte	0x03, 0x19
        /*00b6*/ 	.short	0x0030


	//----- nvinfo : EIATTR_PARAM_CBANK
	.align		4
        /*00b8*/ 	.byte	0x04, 0x0a
        /*00ba*/ 	.short	(.L_207 - .L_206)
	.align		4
.L_206:
        /*00bc*/ 	.word	index@(.nv.constant0.copy2d_u32)
        /*00c0*/ 	.short	0x0380
        /*00c2*/ 	.short	0x0030


	//----- nvinfo : EIATTR_SW_WAR
	.align		4
.L_207:
        /*00c4*/ 	.byte	0x04, 0x36
        /*00c6*/ 	.short	(.L_209 - .L_208)
.L_208:
        /*00c8*/ 	.word	0x00000008
.L_209:


//--------------------- .nv.info.copy2d_u8        --------------------------
	.section	.nv.info.copy2d_u8,"",@"SHT_CUDA_INFO"
	.sectionflags	@""
	.align	4


	//----- nvinfo : EIATTR_CUDA_API_VERSION
	.align		4
        /*0000*/ 	.byte	0x04, 0x37
        /*0002*/ 	.short	(.L_211 - .L_210)
.L_210:
        /*0004*/ 	.word	0x00000082


	//----- nvinfo : EIATTR_KPARAM_INFO
	.align		4
.L_211:
        /*0008*/ 	.byte	0x04, 0x17
        /*000a*/ 	.short	(.L_213 - .L_212)
.L_212:
        /*000c*/ 	.word	0x00000000
        /*0010*/ 	.short	0x0008
        /*0012*/ 	.short	0x002c
        /*0014*/ 	.byte	0x00, 0xf0, 0x11, 0x00


	//----- nvinfo : EIATTR_KPARAM_INFO
	.align		4
.L_213:
        /*0018*/ 	.byte	0x04, 0x17
        /*001a*/ 	.short	(.L_215 - .L_214)
.L_214:
        /*001c*/ 	.word	0x00000000
        /*0020*/ 	.short	0x0007
        /*0022*/ 	.short	0x0028
        /*0024*/ 	.byte	0x00, 0xf0, 0x11, 0x00


	//----- nvinfo : EIATTR_KPARAM_INFO
	.align		4
.L_215:
        /*0028*/ 	.byte	0x04, 0x17
        /*002a*/ 	.short	(.L_217 - .L_216)
.L_216:
        /*002c*/ 	.word	0x00000000
        /*0030*/ 	.short	0x0006
        /*0032*/ 	.short	0x0024
        /*0034*/ 	.byte	0x00, 0xf0, 0x11, 0x00


	//----- nvinfo : EIATTR_KPARAM_INFO
	.align		4
.L_217:
        /*0038*/ 	.byte	0x04, 0x17
        /*003a*/ 	.short	(.L_219 - .L_218)
.L_218:
        /*003c*/ 	.word	0x00000000
        /*0040*/ 	.short	0x0005
        /*0042*/ 	.short	0x0020
        /*0044*/ 	.byte	0x00, 0xf0, 0x11, 0x00


	//----- nvinfo : EIATTR_KPARAM_INFO
	.align		4
.L_219:
        /*0048*/ 	.byte	0x04, 0x17
        /*004a*/ 	.short	(.L_221 - .L_220)
.L_220:
        /*004c*/ 	.word	0x00000000
        /*0050*/ 	.short	0x0004
        /*0052*/ 	.short	0x001c
        /*0054*/ 	.byte	0x00, 0xf0, 0x11, 0x00


	//----- nvinfo : EIATTR_KPARAM_INFO
	.align		4
.L_221:
        /*0058*/ 	.byte	0x04, 0x17
        /*005a*/ 	.short	(.L_223 - .L_222)
.L_222:
        /*005c*/ 	.word	0x00000000
        /*0060*/ 	.short	0x0003
        /*0062*/ 	.short	0x0018
        /*0064*/ 	.byte	0x00, 0xf0, 0x11, 0x00


	//----- nvinfo : EIATTR_KPARAM_INFO
	.align		4
.L_223:
        /*0068*/ 	.byte	0x04, 0x17
        /*006a*/ 	.short	(.L_225 - .L_224)
.L_224:
        /*006c*/ 	.word	0x00000000
        /*0070*/ 	.short	0x0002
        /*0072*/ 	.short	0x0010
        /*0074*/ 	.byte	0x00, 0xf5, 0x21, 0x00


	//----- nvinfo : EIATTR_KPARAM_INFO
	.align		4
.L_225:
        /*0078*/ 	.byte	0x04, 0x17
        /*007a*/ 	.short	(.L_227 - .L_226)
.L_226:
        /*007c*/ 	.word	0x00000000
        /*0080*/ 	.short	0x0001
        /*0082*/ 	.short	0x0008
        /*0084*/ 	.byte	0x00, 0xf5, 0x21, 0x00


	//----- nvinfo : EIATTR_KPARAM_INFO
	.align		4
.L_227:
        /*0088*/ 	.byte	0x04, 0x17
        /*008a*/ 	.short	(.L_229 - .L_228)
.L_228:
        /*008c*/ 	.word	0x00000000
        /*0090*/ 	.short	0x0000
        /*0092*/ 	.short	0x0000
        /*0094*/ 	.byte	0x00, 0xf0, 0x21, 0x00


	//----- nvinfo : EIATTR_SPARSE_MMA_MASK
	.align		4
.L_229:
        /*0098*/ 	.byte	0x03, 0x50
        /*009a*/ 	.short	0x0000


	//----- nvinfo : EIATTR_MAXREG_COUNT
	.align		4
        /*009c*/ 	.byte	0x03, 0x1b
        /*009e*/ 	.short	0x00ff


	//----- nvinfo : EIATTR_MERCURY_ISA_VERSION
	.align		4
        /*00a0*/ 	.byte	0x03, 0x5f
        /*00a2*/ 	.short	0x0101


	//----- nvinfo : EIATTR_VRC_CTA_INIT_COUNT
	.align		4
        /*00a4*/ 	.byte	0x02, 0x4a
	.zero		1
	.zero		1


	//----- nvinfo : EIATTR_EXIT_INSTR_OFFSETS
	.align		4
        /*00a8*/ 	.byte	0x04, 0x1c
        /*00aa*/ 	.short	(.L_231 - .L_230)


	//   ....[0]....
.L_230:
        /*00ac*/ 	.word	0x00000080


	//   ....[1]....
        /*00b0*/ 	.word	0x00000290


	//----- nvinfo : EIATTR_CBANK_PARAM_SIZE
	.align		4
.L_231:
        /*00b4*/ 	.byte	0x03, 0x19
        /*00b6*/ 	.short	0x0030


	//----- nvinfo : EIATTR_PARAM_CBANK
	.align		4
        /*00b8*/ 	.byte	0x04, 0x0a
        /*00ba*/ 	.short	(.L_233 - .L_232)
	.align		4
.L_232:
        /*00bc*/ 	.word	index@(.nv.constant0.copy2d_u8)
        /*00c0*/ 	.short	0x0380
        /*00c2*/ 	.short	0x0030


	//----- nvinfo : EIATTR_SW_WAR
	.align		4
.L_233:
        /*00c4*/ 	.byte	0x04, 0x36
        /*00c6*/ 	.short	(.L_235 - .L_234)
.L_234:
        /*00c8*/ 	.word	0x00000008
.L_235:


//--------------------- .nv.info.copy2d_f64       --------------------------
	.section	.nv.info.copy2d_f64,"",@"SHT_CUDA_INFO"
	.sectionflags	@""
	.align	4


	//----- nvinfo : EIATTR_CUDA_API_VERSION
	.align		4
        /*0000*/ 	.byte	0x04, 0x37
        /*0002*/ 	.short	(.L_237 - .L_236)
.L_236:
        /*0004*/ 	.word	0x00000082


	//----- nvinfo : EIATTR_KPARAM_INFO
	.align		4
.L_237:
        /*0008*/ 	.byte	0x04, 0x17
        /*000a*/ 	.short	(.L_239 - .L_238)
.L_238:
        /*000c*/ 	.word	0x00000000
        /*0010*/ 	.short	0x0008
        /*0012*/ 	.short	0x002c
        /*0014*/ 	.byte	0x00, 0xf0, 0x11, 0x00


	//----- nvinfo : EIATTR_KPARAM_INFO
	.align		4
.L_239:
        /*0018*/ 	.byte	0x04, 0x17
        /*001a*/ 	.short	(.L_241 - .L_240)
.L_240:
        /*001c*/ 	.word	0x00000000
        /*0020*/ 	.short	0x0007
        /*0022*/ 	.short	0x0028
        /*0024*/ 	.byte	0x00, 0xf0, 0x11, 0x00


	//----- nvinfo : EIATTR_KPARAM_INFO
	.align		4
.L_241:
        /*0028*/ 	.byte	0x04, 0x17
        /*002a*/ 	.short	(.L_243 - .L_242)
.L_242:
        /*002c*/ 	.word	0x00000000
        /*0030*/ 	.short	0x0006
        /*0032*/ 	.short	0x0024
        /*0034*/ 	.byte	0x00, 0xf0, 0x11, 0x00


	//----- nvinfo : EIATTR_KPARAM_INFO
	.align		4
.L_243:
        /*0038*/ 	.byte	0x04, 0x17
        /*003a*/ 	.short	(.L_245 - .L_244)
.L_244:
        /*003c*/ 	.word	0x00000000
        /*0040*/ 	.short	0x0005
        /*0042*/ 	.short	0x0020
        /*0044*/ 	.byte	0x00, 0xf0, 0x11, 0x00


	//----- nvinfo : EIATTR_KPARAM_INFO
	.align		4
.L_245:
        /*0048*/ 	.byte	0x04, 0x17
        /*004a*/ 	.short	(.L_247 - .L_246)
.L_246:
        /*004c*/ 	.word	0x00000000
        /*0050*/ 	.short	0x0004
        /*0052*/ 	.short	0x001c
        /*0054*/ 	.byte	0x00, 0xf0, 0x11, 0x00


	//----- nvinfo : EIATTR_KPARAM_INFO
	.align		4
.L_247:
        /*0058*/ 	.byte	0x04, 0x17
        /*005a*/ 	.short	(.L_249 - .L_248)
.L_248:
        /*005c*/ 	.word	0x00000000
        /*0060*/ 	.short	0x0003
        /*0062*/ 	.short	0x0018
        /*0064*/ 	.byte	0x00, 0xf0, 0x11, 0x00


	//----- nvinfo : EIATTR_KPARAM_INFO
	.align		4
.L_249:
        /*0068*/ 	.byte	0x04, 0x17
        /*006a*/ 	.short	(.L_251 - .L_250)
.L_250:
        /*006c*/ 	.word	0x00000000
        /*0070*/ 	.short	0x0002
        /*0072*/ 	.short	0x0010
        /*0074*/ 	.byte	0x00, 0xf5, 0x21, 0x00


	//----- nvinfo : EIATTR_KPARAM_INFO
	.align		4
.L_251:
        /*0078*/ 	.byte	0x04, 0x17
        /*007a*/ 	.short	(.L_253 - .L_252)
.L_252:
        /*007c*/ 	.word	0x00000000
        /*0080*/ 	.short	0x0001
        /*0082*/ 	.short	0x0008
        /*0084*/ 	.byte	0x00, 0xf5, 0x21, 0x00


	//----- nvinfo : EIATTR_KPARAM_INFO
	.align		4
.L_253:
        /*0088*/ 	.byte	0x04, 0x17
        /*008a*/ 	.short	(.L_255 - .L_254)
.L_254:
        /*008c*/ 	.word	0x00000000
        /*0090*/ 	.short	0x0000
        /*0092*/ 	.short	0x0000
        /*0094*/ 	.byte	0x00, 0xf0, 0x21, 0x00


	//----- nvinfo : EIATTR_SPARSE_MMA_MASK
	.align		4
.L_255:
        /*0098*/ 	.byte	0x03, 0x50
        /*009a*/ 	.short	0x0000


	//----- nvinfo : EIATTR_MAXREG_COUNT
	.align		4
        /*009c*/ 	.byte	0x03, 0x1b
        /*009e*/ 	.short	0x00ff


	//----- nvinfo : EIATTR_MERCURY_ISA_VERSION
	.align		4
        /*00a0*/ 	.byte	0x03, 0x5f
        /*00a2*/ 	.short	0x0101


	//----- nvinfo : EIATTR_VRC_CTA_INIT_COUNT
	.align		4
        /*00a4*/ 	.byte	0x02, 0x4a
	.zero		1
	.zero		1


	//----- nvinfo : EIATTR_EXIT_INSTR_OFFSETS
	.align		4
        /*00a8*/ 	.byte	0x04, 0x1c
        /*00aa*/ 	.short	(.L_257 - .L_256)


	//   ....[0]....
.L_256:
        /*00ac*/ 	.word	0x00000080


	//   ....[1]....
        /*00b0*/ 	.word	0x000002d0


	//----- nvinfo : EIATTR_CBANK_PARAM_SIZE
	.align		4
.L_257:
        /*00b4*/ 	.byte	0x03, 0x19
        /*00b6*/ 	.short	0x0030


	//----- nvinfo : EIATTR_PARAM_CBANK
	.align		4
        /*00b8*/ 	.byte	0x04, 0x0a
        /*00ba*/ 	.short	(.L_259 - .L_258)
	.align		4
.L_258:
        /*00bc*/ 	.word	index@(.nv.constant0.copy2d_f64)
        /*00c0*/ 	.short	0x0380
        /*00c2*/ 	.short	0x0030


	//----- nvinfo : EIATTR_SW_WAR
	.align		4
.L_259:
        /*00c4*/ 	.byte	0x04, 0x36
        /*00c6*/ 	.short	(.L_261 - .L_260)
.L_260:
        /*00c8*/ 	.word	0x00000008
.L_261:


//--------------------- .nv.info.copy2d_f32       --------------------------
	.section	.nv.info.copy2d_f32,"",@"SHT_CUDA_INFO"
	.sectionflags	@""
	.align	4


	//----- nvinfo : EIATTR_CUDA_API_VERSION
	.align		4
        /*0000*/ 	.byte	0x04, 0x37
        /*0002*/ 	.short	(.L_263 - .L_262)
.L_262:
        /*0004*/ 	.word	0x00000082


	//----- nvinfo : EIATTR_KPARAM_INFO
	.align		4
.L_263:
        /*0008*/ 	.byte	0x04, 0x17
        /*000a*/ 	.short	(.L_265 - .L_264)
.L_264:
        /*000c*/ 	.word	0x00000000
        /*0010*/ 	.short	0x0008
        /*0012*/ 	.short	0x002c
        /*0014*/ 	.byte	0x00, 0xf0, 0x11, 0x00


	//----- nvinfo : EIATTR_KPARAM_INFO
	.align		4
.L_265:
        /*0018*/ 	.byte	0x04, 0x17
        /*001a*/ 	.short	(.L_267 - .L_266)
.L_266:
        /*001c*/ 	.word	0x00000000
        /*0020*/ 	.short	0x0007
        /*0022*/ 	.short	0x0028
        /*0024*/ 	.byte	0x00, 0xf0, 0x11, 0x00


	//----- nvinfo : EIATTR_KPARAM_INFO
	.align		4
.L_267:
        /*0028*/ 	.byte	0x04, 0x17
        /*002a*/ 	.short	(.L_269 - .L_268)
.L_268:
        /*002c*/ 	.word	0x00000000
        /*0030*/ 	.short	0x0006
        /*0032*/ 	.short	0x0024
        /*0034*/ 	.byte	0x00, 0xf0, 0x11, 0x00


	//----- nvinfo : EIATTR_KPARAM_INFO
	.align		4
.L_269:
        /*0038*/ 	.byte	0x04, 0x17
        /*003a*/ 	.short	(.L_271 - .L_270)
.L_270:
        /*003c*/ 	.word	0x00000000
        /*0040*/ 	.short	0x0005
        /*0042*/ 	.short	0x0020
        /*0044*/ 	.byte	0x00, 0xf0, 0x11, 0x00


	//----- nvinfo : EIATTR_KPARAM_INFO
	.align		4
.L_271:
        /*0048*/ 	.byte	0x04, 0x17
        /*004a*/ 	.short	(.L_273 - .L_272)
.L_272:
        /*004c*/ 	.word	0x00000000
        /*0050*/ 	.short	0x0004
        /*0052*/ 	.short	0x001c
        /*0054*/ 	.byte	0x00, 0xf0, 0x11, 0x00


	//----- nvinfo : EIATTR_KPARAM_INFO
	.align		4
.L_273:
        /*0058*/ 	.byte	0x04, 0x17
        /*005a*/ 	.short	(.L_275 - .L_274)
.L_274:
        /*005c*/ 	.word	0x00000000
        /*0060*/ 	.short	0x0003
        /*0062*/ 	.short	0x0018
        /*0064*/ 	.byte	0x00, 0xf0, 0x11, 0x00


	//----- nvinfo : EIATTR_KPARAM_INFO
	.align		4
.L_275:
        /*0068*/ 	.byte	0x04, 0x17
        /*006a*/ 	.short	(.L_277 - .L_276)
.L_276:
        /*006c*/ 	.word	0x00000000
        /*0070*/ 	.short	0x0002
        /*0072*/ 	.short	0x0010
        /*0074*/ 	.byte	0x00, 0xf5, 0x21, 0x00


	//----- nvinfo : EIATTR_KPARAM_INFO
	.align		4
.L_277:
        /*0078*/ 	.byte	0x04, 0x17
        /*007a*/ 	.short	(.L_279 - .L_278)
.L_278:
        /*007c*/ 	.word	0x00000000
        /*0080*/ 	.short	0x0001
        /*0082*/ 	.short	0x0008
        /*0084*/ 	.byte	0x00, 0xf5, 0x21, 0x00


	//----- nvinfo : EIATTR_KPARAM_INFO
	.align		4
.L_279:
        /*0088*/ 	.byte	0x04, 0x17
        /*008a*/ 	.short	(.L_281 - .L_280)
.L_280:
        /*008c*/ 	.word	0x00000000
        /*0090*/ 	.short	0x0000
        /*0092*/ 	.short	0x0000
        /*0094*/ 	.byte	0x00, 0xf0, 0x21, 0x00


	//----- nvinfo : EIATTR_SPARSE_MMA_MASK
	.align		4
.L_281:
        /*0098*/ 	.byte	0x03, 0x50
        /*009a*/ 	.short	0x0000


	//----- nvinfo : EIATTR_MAXREG_COUNT
	.align		4
        /*009c*/ 	.byte	0x03, 0x1b
        /*009e*/ 	.short	0x00ff


	//----- nvinfo : EIATTR_MERCURY_ISA_VERSION
	.align		4
        /*00a0*/ 	.byte	0x03, 0x5f
        /*00a2*/ 	.short	0x0101


	//----- nvinfo : EIATTR_VRC_CTA_INIT_COUNT
	.align		4
        /*00a4*/ 	.byte	0x02, 0x4a
	.zero		1
	.zero		1


	//----- nvinfo : EIATTR_EXIT_INSTR_OFFSETS
	.align		4
        /*00a8*/ 	.byte	0x04, 0x1c
        /*00aa*/ 	.short	(.L_283 - .L_282)


	//   ....[0]....
.L_282:
        /*00ac*/ 	.word	0x00000080


	//   ....[1]....
        /*00b0*/ 	.word	0x000002d0


	//----- nvinfo : EIATTR_CBANK_PARAM_SIZE
	.align		4
.L_283:
        /*00b4*/ 	.byte	0x03, 0x19
        /*00b6*/ 	.short	0x0030


	//----- nvinfo : EIATTR_PARAM_CBANK
	.align		4
        /*00b8*/ 	.byte	0x04, 0x0a
        /*00ba*/ 	.short	(.L_285 - .L_284)
	.align		4
.L_284:
        /*00bc*/ 	.word	index@(.nv.constant0.copy2d_f32)
        /*00c0*/ 	.short	0x0380
        /*00c2*/ 	.short	0x0030


	//----- nvinfo : EIATTR_SW_WAR
	.align		4
.L_285:
        /*00c4*/ 	.byte	0x04, 0x36
        /*00c6*/ 	.short	(.L_287 - .L_286)
.L_286:
        /*00c8*/ 	.word	0x00000008
.L_287:


//--------------------- .nv.callgraph             --------------------------
	.section	.nv.callgraph,"",@"SHT_CUDA_CALLGRAPH"
	.align	4
	.sectionentsize	8
	.align		4
        /*0000*/ 	.word	0x00000000
	.align		4
        /*0004*/ 	.word	0xffffffff
	.align		4
        /*0008*/ 	.word	0x00000000
	.align		4
        /*000c*/ 	.word	0xfffffffe
	.align		4
        /*0010*/ 	.word	0x00000000
	.align		4
        /*0014*/ 	.word	0xfffffffd
	.align		4
        /*0018*/ 	.word	0x00000000
	.align		4
        /*001c*/ 	.word	0xfffffffc


//--------------------- .text.copy2d_bf16         --------------------------
	.section	.text.copy2d_bf16,"ax",@progbits
	.align	128
        .global         copy2d_bf16
        .type           copy2d_bf16,@function
        .size           copy2d_bf16,(.L_x_9 - copy2d_bf16)
        .other          copy2d_bf16,@"STO_CUDA_ENTRY STV_DEFAULT"
copy2d_bf16:
.text.copy2d_bf16:
[----:B------:R-:W-:Y:S01]  /*0000*/  LDC R1, c[0x0][0x37c] ;  /* 0x0000df00ff017b82 */ /* 0x000fe20000000800 */
[----:B------:R-:W0:Y:S07]  /*0010*/  S2R R3, SR_TID.X ;  /* 0x0000000000037919 */ /* 0x000e2e0000002100 */
[----:B------:R-:W0:Y:S01]  /*0020*/  S2UR UR6, SR_CTAID.X ;  /* 0x00000000000679c3 */ /* 0x000e220000002500 */
[----:B------:R-:W1:Y:S07]  /*0030*/  LDCU.64 UR4, c[0x0][0x398] ;  /* 0x00007300ff0477ac */ /* 0x000e6e0008000a00 */
[----:B------:R-:W0:Y:S01]  /*0040*/  LDC R0, c[0x0][0x360] ;  /* 0x0000d800ff007b82 */ /* 0x000e220000000800 */
[----:B-1----:R-:W-:Y:S01]  /*0050*/  UIMAD UR4, UR5, UR4, URZ ;  /* 0x00000004050472a4 */ /* 0x002fe2000f8e02ff */
[----:B0-----:R-:W-:-:S05]  /*0060*/  IMAD R0, R0, UR6, R3 ;  /* 0x0000000600007c24 */ /* 0x001fca000f8e0203 */
[----:B------:R-:W-:-:S13]  /*0070*/  ISETP.GE.U32.AND P0, PT, R0, UR4, PT ;  /* 0x0000000400007c0c */ /* 0x000fda000bf06070 */
[----:B------:R-:W-:Y:S05]  /*0080*/  @P0 EXIT ;  /* 0x000000000000094d */ /* 0x000fea0003800000 */
[----:B------:R-:W0:Y:S01]  /*0090*/  I2F.U32.RP R4, UR5 ;  /* 0x0000000500047d06 */ /* 0x000e220008209000 */
[----:B------:R-:W-:Y:S01]  /*00a0*/  ISETP.NE.U32.AND P2, PT, RZ, UR5, PT ;  /* 0x00000005ff007c0c */ /* 0x000fe2000bf45070 */
[----:B------:R-:W1:Y:S01]  /*00b0*/  LDCU.128 UR12, c[0x0][0x3a0] ;  /* 0x00007400ff0c77ac */ /* 0x000e620008000c00 */
[----:B------:R-:W2:Y:S01]  /*00c0*/  LDCU.64 UR8, c[0x0][0x388] ;  /* 0x00007100ff0877ac */ /* 0x000ea20008000a00 */
[----:B------:R-:W3:Y:S04]  /*00d0*/  LDCU.64 UR6, c[0x0][0x358] ;  /* 0x00006b00ff0677ac */ /* 0x000ee80008000a00 */
[----:B0-----:R-:W0:Y:S02]  /*00e0*/  MUFU.RCP R4, R4 ;  /* 0x0000000400047308 */ /* 0x001e240000001000 */
[----:B0-----:R-:W-:-:S06]  /*00f0*/  VIADD R2, R4, 0xffffffe ;  /* 0x0ffffffe04027836 */ /* 0x001fcc0000000000 */
[----:B------:R0:W4:Y:S02]  /*0100*/  F2I.FTZ.U32.TRUNC.NTZ R3, R2 ;  /* 0x0000000200037305 */ /* 0x000124000021f000 */
[----:B0-----:R-:W-:Y:S02]  /*0110*/  HFMA2 R2, -RZ, RZ, 0, 0 ;  /* 0x00000000ff027431 */ /* 0x001fe400000001ff */
[----:B----4-:R-:W-:-:S04]  /*0120*/  IMAD.MOV R5, RZ, RZ, -R3 ;  /* 0x000000ffff057224 */ /* 0x010fc800078e0a03 */
[----:B------:R-:W-:-:S04]  /*0130*/  IMAD R5, R5, UR5, RZ ;  /* 0x0000000505057c24 */ /* 0x000fc8000f8e02ff */
[----:B------:R-:W-:-:S06]  /*0140*/  IMAD.HI.U32 R3, R3, R5, R2 ;  /* 0x0000000503037227 */ /* 0x000fcc00078e0002 */
[----:B------:R-:W-:-:S04]  /*0150*/  IMAD.HI.U32 R5, R3, R0, RZ ;  /* 0x0000000003057227 */ /* 0x000fc800078e00ff */
[----:B------:R-:W-:-:S04]  /*0160*/  IMAD.MOV R3, RZ, RZ, -R5 ;  /* 0x000000ffff037224 */ /* 0x000fc800078e0a05 */
[----:B------:R-:W-:-:S05]  /*0170*/  IMAD R3, R3, UR5, R0 ;  /* 0x0000000503037c24 */ /* 0x000fca000f8e0200 */
[----:B------:R-:W-:-:S13]  /*0180*/  ISETP.GE.U32.AND P0, PT, R3, UR5, PT ;  /* 0x0000000503007c0c */ /* 0x000fda000bf06070 */
[----:B------:R-:W-:Y:S01]  /*0190*/  @P0 IADD3 R3, PT, PT, R3, -UR5, RZ ;  /* 0x8000000503030c10 */ /* 0x000fe2000fffe0ff */
[----:B------:R-:W-:-:S03]  /*01a0*/  @P0 VIADD R5, R5, 0x1 ;  /* 0x0000000105050836 */ /* 0x000fc60000000000 */
[----:B------:R-:W-:-:S13]  /*01b0*/  ISETP.GE.U32.AND P1, PT, R3, UR5, PT ;  /* 0x0000000503007c0c */ /* 0x000fda000bf26070 */
[----:B------:R-:W-:Y:S02]  /*01c0*/  @P1 IADD3 R5, PT, PT, R5, 0x1, RZ ;  /* 0x0000000105051810 */ /* 0x000fe40007ffe0ff */
[----:B------:R-:W-:-:S05]  /*01d0*/  @!P2 LOP3.LUT R5, RZ, UR5, RZ, 0x33, !PT ;  /* 0x00000005ff05ac12 */ /* 0x000fca000f8e33ff */
[----:B------:R-:W-:-:S04]  /*01e0*/  IMAD.MOV R3, RZ, RZ, -R5 ;  /* 0x000000ffff037224 */ /* 0x000fc800078e0a05 */
[----:B------:R-:W-:-:S04]  /*01f0*/  IMAD R0, R3, UR5, R0 ;  /* 0x0000000503007c24 */ /* 0x000fc8000f8e0200 */
[----:B-1----:R-:W-:-:S05]  /*0200*/  IMAD R2, R5, UR14, R0 ;  /* 0x0000000e05027c24 */ /* 0x002fca000f8e0200 */
[----:B------:R-:W-:-:S04]  /*0210*/  IADD3 R3, P0, PT, R2, UR12, RZ ;  /* 0x0000000c02037c10 */ /* 0x000fc8000ff1e0ff */
[----:B------:R-:W-:Y:S02]  /*0220*/  IADD3.X R4, PT, PT, RZ, RZ, RZ, P0, !PT ;  /* 0x000000ffff047210 */ /* 0x000fe400007fe4ff */
[----:B--2---:R-:W-:-:S04]  /*0230*/  LEA R2, P0, R3, UR8, 0x1 ;  /* 0x0000000803027c11 */ /* 0x004fc8000f8008ff */
[----:B------:R-:W-:Y:S01]  /*0240*/  LEA.HI.X R3, R3, UR9, R4, 0x1, P0 ;  /* 0x0000000903037c11 */ /* 0x000fe200080f0c04 */
[----:B------:R-:W0:Y:S05]  /*0250*/  LDCU.64 UR8, c[0x0][0x390] ;  /* 0x00007200ff0877ac */ /* 0x000e2a0008000a00 */
[----:B---3--:R-:W2:Y:S01]  /*0260*/  LDG.E.U16 R3, desc[UR6][R2.64] ;  /* 0x0000000602037981 */ /* 0x008ea2000c1e1500 */
[----:B------:R-:W-:-:S05]  /*0270*/  IMAD R0, R5, UR15, R0 ;  /* 0x0000000f05007c24 */ /* 0x000fca000f8e0200 */
[----:B------:R-:W-:-:S05]  /*0280*/  IADD3 R0, P0, PT, R0, UR13, RZ ;  /* 0x0000000d00007c10 */ /* 0x000fca000ff1e0ff */
[----:B------:R-:W-:Y:S01]  /*0290*/  IMAD.X R5, RZ, RZ, RZ, P0 ;  /* 0x000000ffff057224 */ /* 0x000fe200000e06ff */
[----:B0-----:R-:W-:-:S04]  /*02a0*/  LEA R4, P0, R0, UR8, 0x1 ;  /* 0x0000000800047c11 */ /* 0x001fc8000f8008ff */
[----:B------:R-:W-:-:S05]  /*02b0*/  LEA.HI.X R5, R0, UR9, R5, 0x1, P0 ;  /* 0x0000000900057c11 */ /* 0x000fca00080f0c05 */
[----:B--2---:R-:W-:Y:S01]  /*02c0*/  STG.E.U16 desc[UR6][R4.64], R3 ;  /* 0x0000000304007986 */ /* 0x004fe2000c101506 */
[----:B------:R-:W-:Y:S05]  /*02d0*/  EXIT ;  /* 0x000000000000794d */ /* 0x000fea0003800000 */
.L_x_0:
[----:B------:R-:W-:-:S00]  /*02e0*/  BRA `(.L_x_0) ;  /* 0xfffffffc00fc7947 */ /* 0x000fc0000383ffff */
[----:B------:R-:W-:-:S00]  /*02f0*/  NOP ;  /* 0x0000000000007918 */ /* 0x000fc00000000000 */
        /* <DEDUP_REMOVED lines=8> */
.L_x_9:


//--------------------- .text.copy2d_f16          --------------------------
	.section	.text.copy2d_f16,"ax",@progbits
	.align	128
        .global         copy2d_f16
        .type           copy2d_f16,@function
        .size           copy2d_f16,(.L_x_10 - copy2d_f16)
        .other          copy2d_f16,@"STO_CUDA_ENTRY STV_DEFAULT"
copy2d_f16:
.text.copy2d_f16:
        /* <DEDUP_REMOVED lines=46> */
.L_x_1:
        /* <DEDUP_REMOVED lines=10> */
.L_x_10:


//--------------------- .text.copy2d_i64          --------------------------
	.section	.text.copy2d_i64,"ax",@progbits
	.align	128
        .global         copy2d_i64
        .type           copy2d_i64,@function
        .size           copy2d_i64,(.L_x_11 - copy2d_i64)
        .other          copy2d_i64,@"STO_CUDA_ENTRY STV_DEFAULT"
copy2d_i64:
.text.copy2d_i64:
        /* <DEDUP_REMOVED lines=38> */
[----:B---3--:R-:W2:Y:S01]  /*0260*/  LDG.E.64 R2, desc[UR6][R2.64] ;  /* 0x0000000602027981 */ /* 0x008ea2000c1e1b00 */
[----:B------:R-:W-:-:S05]  /*0270*/  IMAD R0, R5, UR11, R0 ;  /* 0x0000000b05007c24 */ /* 0x000fca000f8e0200 */
[----:B------:R-:W-:-:S05]  /*0280*/  IADD3 R0, P0, PT, R0, UR9, RZ ;  /* 0x0000000900007c10 */ /* 0x000fca000ff1e0ff */
[----:B------:R-:W-:Y:S01]  /*0290*/  IMAD.X R5, RZ, RZ, RZ, P0 ;  /* 0x000000ffff057224 */ /* 0x000fe200000e06ff */
[----:B0-----:R-:W-:-:S04]  /*02a0*/  LEA R4, P0, R0, UR12, 0x3 ;  /* 0x0000000c00047c11 */ /* 0x001fc8000f8018ff */
[----:B------:R-:W-:-:S05]  /*02b0*/  LEA.HI.X R5, R0, UR13, R5, 0x3, P0 ;  /* 0x0000000d00057c11 */ /* 0x000fca00080f1c05 */
[----:B--2---:R-:W-:Y:S01]  /*02c0*/  STG.E.64 desc[UR6][R4.64], R2 ;  /* 0x0000000204007986 */ /* 0x004fe2000c101b06 */
[----:B------:R-:W-:Y:S05]  /*02d0*/  EXIT ;  /* 0x000000000000794d */ /* 0x000fea0003800000 */
.L_x_2:
        /* <DEDUP_REMOVED lines=10> */
.L_x_11:


//--------------------- .text.copy2d_i32          --------------------------
	.section	.text.copy2d_i32,"ax",@progbits
	.align	128
        .global         copy2d_i32
        .type           copy2d_i32,@function
        .size           copy2d_i32,(.L_x_12 - copy2d_i32)
        .other          copy2d_i32,@"STO_CUDA_ENTRY STV_DEFAULT"
copy2d_i32:
.text.copy2d_i32:
        /* <DEDUP_REMOVED lines=38> */
[----:B---3--:R-:W2:Y:S01]  /*0260*/  LDG.E R3, desc[UR6][R2.64] ;  /* 0x0000000602037981 */ /* 0x008ea2000c1e1900 */
[----:B------:R-:W-:-:S05]  /*0270*/  IMAD R0, R5, UR11, R0 ;  /* 0x0000000b05007c24 */ /* 0x000fca000f8e0200 */
[----:B------:R-:W-:-:S05]  /*0280*/  IADD3 R0, P0, PT, R0, UR9, RZ ;  /* 0x0000000900007c10 */ /* 0x000fca000ff1e0ff */
[----:B------:R-:W-:Y:S01]  /*0290*/  IMAD.X R5, RZ, RZ, RZ, P0 ;  /* 0x000000ffff057224 */ /* 0x000fe200000e06ff */
[----:B0-----:R-:W-:-:S04]  /*02a0*/  LEA R4, P0, R0, UR12, 0x2 ;  /* 0x0000000c00047c11 */ /* 0x001fc8000f8010ff */
[----:B------:R-:W-:-:S05]  /*02b0*/  LEA.HI.X R5, R0, UR13, R5, 0x2, P0 ;  /* 0x0000000d00057c11 */ /* 0x000fca00080f1405 */
[----:B--2---:R-:W-:Y:S01]  /*02c0*/  STG.E desc[UR6][R4.64], R3 ;  /* 0x0000000304007986 */ /* 0x004fe2000c101906 */
[----:B------:R-:W-:Y:S05]  /*02d0*/  EXIT ;  /* 0x000000000000794d */ /* 0x000fea0003800000 */
.L_x_3:
        /* <DEDUP_REMOVED lines=10> */
.L_x_12:


//--------------------- .text.copy2d_i16          --------------------------
	.section	.text.copy2d_i16,"ax",@progbits
	.align	128
        .global         copy2d_i16
        .type           copy2d_i16,@function
        .size           copy2d_i16,(.L_x_13 - copy2d_i16)
        .other          copy2d_i16,@"STO_CUDA_ENTRY STV_DEFAULT"
copy2d_i16:
.text.copy2d_i16:
        /* <DEDUP_REMOVED lines=46> */
.L_x_4:
        /* <DEDUP_REMOVED lines=10> */
.L_x_13:


//--------------------- .text.copy2d_u32          --------------------------
	.section	.text.copy2d_u32,"ax",@progbits
	.align	128
        .global         copy2d_u32
        .type           copy2d_u32,@function
        .size           copy2d_u32,(.L_x_14 - copy2d_u32)
        .other          copy2d_u32,@"STO_CUDA_ENTRY STV_DEFAULT"
copy2d_u32:
.text.copy2d_u32:
        /* <DEDUP_REMOVED lines=46> */
.L_x_5:
        /* <DEDUP_REMOVED lines=10> */
.L_x_14:


//--------------------- .text.copy2d_u8           --------------------------
	.section	.text.copy2d_u8,"ax",@progbits
	.align	128
        .global         copy2d_u8
        .type           copy2d_u8,@function
        .size           copy2d_u8,(.L_x_15 - copy2d_u8)
        .other          copy2d_u8,@"STO_CUDA_ENTRY STV_DEFAULT"
copy2d_u8:
.text.copy2d_u8:
        /* <DEDUP_REMOVED lines=11> */
[----:B------:R-:W1:Y:S01]  /*00b0*/  LDC.64 R6, c[0x0][0x388] ;  /* 0x0000e200ff067b82 */ /* 0x000e620000000a00 */
[----:B------:R-:W2:Y:S01]  /*00c0*/  LDCU.128 UR8, c[0x0][0x3a0] ;  /* 0x00007400ff0877ac */ /* 0x000ea20008000c00 */
        /* <DEDUP_REMOVED lines=16> */
[----:B------:R-:W-:-:S04]  /*01d0*/  @!P2 LOP3.LUT R5, RZ, UR5, RZ, 0x33, !PT ;  /* 0x00000005ff05ac12 */ /* 0x000fc8000f8e33ff */
[----:B------:R-:W-:-:S05]  /*01e0*/  IADD3 R3, PT, PT, -R5, RZ, RZ ;  /* 0x000000ff05037210 */ /* 0x000fca0007ffe1ff */
[----:B------:R-:W-:-:S04]  /*01f0*/  IMAD R0, R3, UR5, R0 ;  /* 0x0000000503007c24 */ /* 0x000fc8000f8e0200 */
[----:B--2---:R-:W-:-:S05]  /*0200*/  IMAD R3, R5, UR10, R0 ;  /* 0x0000000a05037c24 */ /* 0x004fca000f8e0200 */
[----:B-1----:R-:W-:-:S04]  /*0210*/  IADD3 R2, P0, P1, R3, UR8, R6 ;  /* 0x0000000803027c10 */ /* 0x002fc8000f91e006 */
[----:B------:R-:W-:Y:S02]  /*0220*/  IADD3.X R3, PT, PT, RZ, R7, RZ, P0, P1 ;  /* 0x00000007ff037210 */ /* 0x000fe400007e24ff */
[----:B------:R-:W0:Y:S04]  /*0230*/  LDC.64 R6, c[0x0][0x390] ;  /* 0x0000e400ff067b82 */ /* 0x000e280000000a00 */
[----:B---3--:R-:W2:Y:S01]  /*0240*/  LDG.E.U8 R3, desc[UR6][R2.64] ;  /* 0x0000000602037981 */ /* 0x008ea2000c1e1100 */
[----:B------:R-:W-:-:S05]  /*0250*/  IMAD R5, R5, UR11, R0 ;  /* 0x0000000b05057c24 */ /* 0x000fca000f8e0200 */
[----:B0-----:R-:W-:-:S04]  /*0260*/  IADD3 R4, P0, P1, R5, UR9, R6 ;  /* 0x0000000905047c10 */ /* 0x001fc8000f91e006 */
[----:B------:R-:W-:-:S05]  /*0270*/  IADD3.X R5, PT, PT, RZ, R7, RZ, P0, P1 ;  /* 0x00000007ff057210 */ /* 0x000fca00007e24ff */
[----:B--2---:R-:W-:Y:S01]  /*0280*/  STG.E.U8 desc[UR6][R4.64], R3 ;  /* 0x0000000304007986 */ /* 0x004fe2000c101106 */
[----:B------:R-:W-:Y:S05]  /*0290*/  EXIT ;  /* 0x000000000000794d */ /* 0x000fea0003800000 */
.L_x_6:
        /* <DEDUP_REMOVED lines=14> */
.L_x_15:


//--------------------- .text.copy2d_f64          --------------------------
	.section	.text.copy2d_f64,"ax",@progbits
	.align	128
        .global         copy2d_f64
        .type           copy2d_f64,@function
        .size           copy2d_f64,(.L_x_16 - copy2d_f64)
        .other          copy2d_f64,@"STO_CUDA_ENTRY STV_DEFAULT"
copy2d_f64:
.text.copy2d_f64:
        /* <DEDUP_REMOVED lines=46> */
.L_x_7:
        /* <DEDUP_REMOVED lines=10> */
.L_x_16:


//--------------------- .text.copy2d_f32          --------------------------
	.section	.text.copy2d_f32,"ax",@progbits
	.align	128
        .global         copy2d_f32
        .type           copy2d_f32,@function
        .size           copy2d_f32,(.L_x_17 - copy2d_f32)
        .other          copy2d_f32,@"STO_CUDA_ENTRY STV_DEFAULT"
copy2d_f32:
.text.copy2d_f32:
        /* <DEDUP_REMOVED lines=46> */
.L_x_8:
        /* <DEDUP_REMOVED lines=10> */
.L_x_17:


//--------------------- .nv.shared.reserved.0     --------------------------
	.section	.nv.shared.reserved.0,"aw",@nobits
	.weak		__nv_reservedSMEM_offset_0_alias
	.size		__nv_reservedSMEM_offset_0_alias, 0, 64
	.other		__nv_reservedSMEM_offset_0_alias,@"STO_CUDA_RESERVED_SHARED STV_DEFAULT"
__nv_reservedSMEM_offset_0_alias:
	.zero		0
	.zero		64


//--------------------- .nv.constant0.copy2d_bf16 --------------------------
	.section	.nv.constant0.copy2d_bf16,"a",@progbits
	.sectionflags	@""
	.align	4
.nv.constant0.copy2d_bf16:
	.zero		944


//--------------------- .nv.constant0.copy2d_f16  --------------------------
	.section	.nv.constant0.copy2d_f16,"a",@progbits
	.sectionflags	@""
	.align	4
.nv.constant0.copy2d_f16:
	.zero		944


//--------------------- .nv.constant0.copy2d_i64  --------------------------
	.section	.nv.constant0.copy2d_i64,"a",@progbits
	.sectionflags	@""
	.align	4
.nv.constant0.copy2d_i64:
	.zero		944


//--------------------- .nv.constant0.copy2d_i32  --------------------------
	.section	.nv.constant0.copy2d_i32,"a",@progbits
	.sectionflags	@""
	.align	4
.nv.constant0.copy2d_i32:
	.zero		944


//--------------------- .nv.constant0.copy2d_i16  --------------------------
	.section	.nv.constant0.copy2d_i16,"a",@progbits
	.sectionflags	@""
	.align	4
.nv.constant0.copy2d_i16:
	.zero		944


//--------------------- .nv.constant0.copy2d_u32  --------------------------
	.section	.nv.constant0.copy2d_u32,"a",@progbits
	.sectionflags	@""
	.align	4
.nv.constant0.copy2d_u32:
	.zero		944


//--------------------- .nv.constant0.copy2d_u8   --------------------------
	.section	.nv.constant0.copy2d_u8,"a",@progbits
	.sectionflags	@""
	.align	4
.nv.constant0.copy2d_u8:
	.zero		944


//--------------------- .nv.constant0.copy2d_f64  --------------------------
	.section	.nv.constant0.copy2d_f64,"a",@progbits
	.sectionflags	@""
	.align	4
.nv.constant0.copy2d_f64:
	.zero		944


//--------------------- .nv.constant0.copy2d_f32  --------------------------
	.section	.nv.constant0.copy2d_f32,"a",@progbits
	.sectionflags	@""
	.align	4
.nv.constant0.copy2d_f32:
	.zero		944


//--------------------- SYMBOLS --------------------------

	.type		.nv.reservedSmem.offset0,@object
	.size		.nv.reservedSmem.offset0,0x4
